//
// Generated by NVIDIA NVVM Compiler
//
// Compiler Build ID: CL-36424714
// Cuda compilation tools, release 13.0, V13.0.88
// Based on NVVM 20.0.0
//

.version 9.0
.target sm_100
.address_size 64

	// .globl	_Z13match_resultsPfS_Piif
// _ZZ8kernel_3iiifPfS_fS_E2As has been demoted
// _ZZ8kernel_3iiifPfS_fS_E2Bs has been demoted

.visible .entry _Z13match_resultsPfS_Piif(
	.param .u64 .ptr .align 1 _Z13match_resultsPfS_Piif_param_0,
	.param .u64 .ptr .align 1 _Z13match_resultsPfS_Piif_param_1,
	.param .u64 .ptr .align 1 _Z13match_resultsPfS_Piif_param_2,
	.param .u32 _Z13match_resultsPfS_Piif_param_3,
	.param .f32 _Z13match_resultsPfS_Piif_param_4
)
{
	.reg .pred 	%p<2>;
	.reg .b16 	%rs<6>;
	.reg .b32 	%r<12>;
	.reg .b32 	%f<6>;
	.reg .b64 	%rd<11>;

	ld.param.u64 	%rd1, [_Z13match_resultsPfS_Piif_param_0];
	ld.param.u64 	%rd2, [_Z13match_resultsPfS_Piif_param_1];
	ld.param.u64 	%rd3, [_Z13match_resultsPfS_Piif_param_2];
	ld.param.u32 	%r1, [_Z13match_resultsPfS_Piif_param_3];
	ld.param.f32 	%f1, [_Z13match_resultsPfS_Piif_param_4];
	cvta.to.global.u64 	%rd4, %rd3;
	cvta.to.global.u64 	%rd5, %rd2;
	cvta.to.global.u64 	%rd6, %rd1;
	mov.u32 	%r2, %ntid.x;
	mov.u32 	%r3, %ctaid.x;
	mov.u32 	%r4, %tid.x;
	cvt.u16.u32 	%rs1, %r4;
	cvt.u16.u32 	%rs2, %r2;
	div.u16 	%rs3, %rs1, %rs2;
	cvt.u32.u16 	%r5, %rs3;
	mad.lo.s32 	%r6, %r3, %r2, %r5;
	mov.u32 	%r7, %ctaid.y;
	mul.lo.s16 	%rs4, %rs3, %rs2;
	sub.s16 	%rs5, %rs1, %rs4;
	cvt.u32.u16 	%r8, %rs5;
	mad.lo.s32 	%r9, %r7, %r2, %r8;
	mad.lo.s32 	%r10, %r6, %r1, %r9;
	mul.wide.u32 	%rd7, %r10, 4;
	add.s64 	%rd8, %rd6, %rd7;
	ld.global.f32 	%f2, [%rd8];
	add.s64 	%rd9, %rd5, %rd7;
	ld.global.f32 	%f3, [%rd9];
	sub.f32 	%f4, %f2, %f3;
	abs.f32 	%f5, %f4;
	setp.lt.f32 	%p1, %f5, %f1;
	selp.u32 	%r11, 1, 0, %p1;
	add.s64 	%rd10, %rd4, %rd7;
	st.global.u32 	[%rd10], %r11;
	ret;

}
	// .globl	_Z8kernel_1iiifPfS_fS_
.visible .entry _Z8kernel_1iiifPfS_fS_(
	.param .u32 _Z8kernel_1iiifPfS_fS__param_0,
	.param .u32 _Z8kernel_1iiifPfS_fS__param_1,
	.param .u32 _Z8kernel_1iiifPfS_fS__param_2,
	.param .f32 _Z8kernel_1iiifPfS_fS__param_3,
	.param .u64 .ptr .align 1 _Z8kernel_1iiifPfS_fS__param_4,
	.param .u64 .ptr .align 1 _Z8kernel_1iiifPfS_fS__param_5,
	.param .f32 _Z8kernel_1iiifPfS_fS__param_6,
	.param .u64 .ptr .align 1 _Z8kernel_1iiifPfS_fS__param_7
)
{
	.reg .pred 	%p<13>;
	.reg .b32 	%r<94>;
	.reg .b32 	%f<73>;
	.reg .b64 	%rd<70>;

	ld.param.u32 	%r46, [_Z8kernel_1iiifPfS_fS__param_0];
	ld.param.u32 	%r47, [_Z8kernel_1iiifPfS_fS__param_1];
	ld.param.u32 	%r45, [_Z8kernel_1iiifPfS_fS__param_2];
	ld.param.f32 	%f13, [_Z8kernel_1iiifPfS_fS__param_3];
	ld.param.u64 	%rd4, [_Z8kernel_1iiifPfS_fS__param_4];
	ld.param.u64 	%rd5, [_Z8kernel_1iiifPfS_fS__param_5];
	ld.param.f32 	%f14, [_Z8kernel_1iiifPfS_fS__param_6];
	cvta.to.global.u64 	%rd1, %rd5;
	cvta.to.global.u64 	%rd2, %rd4;
	mov.u32 	%r48, %ctaid.x;
	mov.u32 	%r49, %ntid.x;
	mov.u32 	%r50, %tid.x;
	mad.lo.s32 	%r1, %r48, %r49, %r50;
	mov.u32 	%r51, %ctaid.y;
	mov.u32 	%r52, %ntid.y;
	mul.lo.s32 	%r2, %r51, %r52;
	mov.u32 	%r3, %tid.y;
	add.s32 	%r53, %r2, %r3;
	setp.ge.u32 	%p1, %r1, %r46;
	setp.ge.u32 	%p2, %r53, %r47;
	or.pred  	%p3, %p1, %p2;
	@%p3 bra 	$L__BB1_14;
	setp.lt.s32 	%p4, %r45, 1;
	mov.f32 	%f72, 0f00000000;
	@%p4 bra 	$L__BB1_13;
	mul.lo.s32 	%r5, %r45, %r1;
	and.b32  	%r6, %r45, 7;
	setp.lt.u32 	%p5, %r45, 8;
	mov.f32 	%f72, 0f00000000;
	mov.b32 	%r92, 0;
	@%p5 bra 	$L__BB1_5;
	and.b32  	%r92, %r45, 2147483640;
	neg.s32 	%r90, %r92;
	add.s32 	%r55, %r3, %r47;
	add.s32 	%r89, %r55, %r2;
	shl.b32 	%r10, %r47, 3;
	shl.b32 	%r56, %r47, 1;
	add.s32 	%r88, %r53, %r56;
	mad.lo.s32 	%r87, %r47, 3, %r53;
	shl.b32 	%r57, %r47, 2;
	add.s32 	%r86, %r53, %r57;
	mad.lo.s32 	%r85, %r47, 5, %r53;
	mad.lo.s32 	%r84, %r47, 6, %r53;
	mad.lo.s32 	%r83, %r47, 7, %r53;
	add.s32 	%r81, %r5, 3;
	mov.f32 	%f72, 0f00000000;
	mov.u32 	%r82, %r53;
$L__BB1_4:
	.pragma "nounroll";
	add.s32 	%r58, %r81, -3;
	mul.wide.u32 	%rd6, %r58, 4;
	add.s64 	%rd7, %rd2, %rd6;
	ld.global.f32 	%f19, [%rd7];
	mul.wide.u32 	%rd8, %r82, 4;
	add.s64 	%rd9, %rd1, %rd8;
	ld.global.f32 	%f20, [%rd9];
	fma.rn.f32 	%f21, %f19, %f20, %f72;
	add.s32 	%r59, %r81, -2;
	mul.wide.u32 	%rd10, %r59, 4;
	add.s64 	%rd11, %rd2, %rd10;
	ld.global.f32 	%f22, [%rd11];
	mul.wide.u32 	%rd12, %r89, 4;
	add.s64 	%rd13, %rd1, %rd12;
	ld.global.f32 	%f23, [%rd13];
	fma.rn.f32 	%f24, %f22, %f23, %f21;
	add.s32 	%r60, %r81, -1;
	mul.wide.u32 	%rd14, %r60, 4;
	add.s64 	%rd15, %rd2, %rd14;
	ld.global.f32 	%f25, [%rd15];
	mul.wide.u32 	%rd16, %r88, 4;
	add.s64 	%rd17, %rd1, %rd16;
	ld.global.f32 	%f26, [%rd17];
	fma.rn.f32 	%f27, %f25, %f26, %f24;
	add.s32 	%r61, %r81, 4;
	mul.wide.u32 	%rd18, %r81, 4;
	add.s64 	%rd19, %rd2, %rd18;
	ld.global.f32 	%f28, [%rd19];
	mul.wide.u32 	%rd20, %r87, 4;
	add.s64 	%rd21, %rd1, %rd20;
	ld.global.f32 	%f29, [%rd21];
	fma.rn.f32 	%f30, %f28, %f29, %f27;
	add.s32 	%r62, %r81, 1;
	mul.wide.u32 	%rd22, %r62, 4;
	add.s64 	%rd23, %rd2, %rd22;
	ld.global.f32 	%f31, [%rd23];
	mul.wide.u32 	%rd24, %r86, 4;
	add.s64 	%rd25, %rd1, %rd24;
	ld.global.f32 	%f32, [%rd25];
	fma.rn.f32 	%f33, %f31, %f32, %f30;
	add.s32 	%r63, %r81, 2;
	mul.wide.u32 	%rd26, %r63, 4;
	add.s64 	%rd27, %rd2, %rd26;
	ld.global.f32 	%f34, [%rd27];
	mul.wide.u32 	%rd28, %r85, 4;
	add.s64 	%rd29, %rd1, %rd28;
	ld.global.f32 	%f35, [%rd29];
	fma.rn.f32 	%f36, %f34, %f35, %f33;
	add.s32 	%r64, %r81, 3;
	mul.wide.u32 	%rd30, %r64, 4;
	add.s64 	%rd31, %rd2, %rd30;
	ld.global.f32 	%f37, [%rd31];
	mul.wide.u32 	%rd32, %r84, 4;
	add.s64 	%rd33, %rd1, %rd32;
	ld.global.f32 	%f38, [%rd33];
	fma.rn.f32 	%f39, %f37, %f38, %f36;
	mul.wide.u32 	%rd34, %r61, 4;
	add.s64 	%rd35, %rd2, %rd34;
	ld.global.f32 	%f40, [%rd35];
	mul.wide.u32 	%rd36, %r83, 4;
	add.s64 	%rd37, %rd1, %rd36;
	ld.global.f32 	%f41, [%rd37];
	fma.rn.f32 	%f72, %f40, %f41, %f39;
	add.s32 	%r90, %r90, 8;
	add.s32 	%r89, %r89, %r10;
	add.s32 	%r88, %r88, %r10;
	add.s32 	%r87, %r87, %r10;
	add.s32 	%r86, %r86, %r10;
	add.s32 	%r85, %r85, %r10;
	add.s32 	%r84, %r84, %r10;
	add.s32 	%r83, %r83, %r10;
	add.s32 	%r82, %r82, %r10;
	add.s32 	%r81, %r81, 8;
	setp.ne.s32 	%p6, %r90, 0;
	@%p6 bra 	$L__BB1_4;
$L__BB1_5:
	setp.eq.s32 	%p7, %r6, 0;
	@%p7 bra 	$L__BB1_13;
	and.b32  	%r39, %r45, 3;
	setp.lt.u32 	%p8, %r6, 4;
	@%p8 bra 	$L__BB1_8;
	add.s32 	%r65, %r92, %r5;
	mul.wide.u32 	%rd38, %r65, 4;
	add.s64 	%rd39, %rd2, %rd38;
	ld.global.f32 	%f43, [%rd39];
	mad.lo.s32 	%r66, %r92, %r47, %r53;
	mul.wide.u32 	%rd40, %r66, 4;
	add.s64 	%rd41, %rd1, %rd40;
	ld.global.f32 	%f44, [%rd41];
	fma.rn.f32 	%f45, %f43, %f44, %f72;
	add.s32 	%r67, %r65, 1;
	mul.wide.u32 	%rd42, %r67, 4;
	add.s64 	%rd43, %rd2, %rd42;
	ld.global.f32 	%f46, [%rd43];
	add.s32 	%r68, %r66, %r47;
	mul.wide.u32 	%rd44, %r68, 4;
	add.s64 	%rd45, %rd1, %rd44;
	ld.global.f32 	%f47, [%rd45];
	fma.rn.f32 	%f48, %f46, %f47, %f45;
	add.s32 	%r69, %r65, 2;
	mul.wide.u32 	%rd46, %r69, 4;
	add.s64 	%rd47, %rd2, %rd46;
	ld.global.f32 	%f49, [%rd47];
	add.s32 	%r70, %r68, %r47;
	mul.wide.u32 	%rd48, %r70, 4;
	add.s64 	%rd49, %rd1, %rd48;
	ld.global.f32 	%f50, [%rd49];
	fma.rn.f32 	%f51, %f49, %f50, %f48;
	add.s32 	%r71, %r65, 3;
	mul.wide.u32 	%rd50, %r71, 4;
	add.s64 	%rd51, %rd2, %rd50;
	ld.global.f32 	%f52, [%rd51];
	add.s32 	%r72, %r70, %r47;
	mul.wide.u32 	%rd52, %r72, 4;
	add.s64 	%rd53, %rd1, %rd52;
	ld.global.f32 	%f53, [%rd53];
	fma.rn.f32 	%f72, %f52, %f53, %f51;
	add.s32 	%r92, %r92, 4;
$L__BB1_8:
	setp.eq.s32 	%p9, %r39, 0;
	@%p9 bra 	$L__BB1_13;
	setp.eq.s32 	%p10, %r39, 1;
	@%p10 bra 	$L__BB1_11;
	add.s32 	%r73, %r92, %r5;
	mul.wide.u32 	%rd54, %r73, 4;
	add.s64 	%rd55, %rd2, %rd54;
	ld.global.f32 	%f55, [%rd55];
	mad.lo.s32 	%r74, %r92, %r47, %r53;
	mul.wide.u32 	%rd56, %r74, 4;
	add.s64 	%rd57, %rd1, %rd56;
	ld.global.f32 	%f56, [%rd57];
	fma.rn.f32 	%f57, %f55, %f56, %f72;
	add.s32 	%r75, %r73, 1;
	mul.wide.u32 	%rd58, %r75, 4;
	add.s64 	%rd59, %rd2, %rd58;
	ld.global.f32 	%f58, [%rd59];
	add.s32 	%r76, %r74, %r47;
	mul.wide.u32 	%rd60, %r76, 4;
	add.s64 	%rd61, %rd1, %rd60;
	ld.global.f32 	%f59, [%rd61];
	fma.rn.f32 	%f72, %f58, %f59, %f57;
	add.s32 	%r92, %r92, 2;
$L__BB1_11:
	and.b32  	%r77, %r45, 1;
	setp.eq.b32 	%p11, %r77, 1;
	not.pred 	%p12, %p11;
	@%p12 bra 	$L__BB1_13;
	add.s32 	%r78, %r92, %r5;
	mul.wide.u32 	%rd62, %r78, 4;
	add.s64 	%rd63, %rd2, %rd62;
	ld.global.f32 	%f60, [%rd63];
	mad.lo.s32 	%r79, %r92, %r47, %r53;
	mul.wide.u32 	%rd64, %r79, 4;
	add.s64 	%rd65, %rd1, %rd64;
	ld.global.f32 	%f61, [%rd65];
	fma.rn.f32 	%f72, %f60, %f61, %f72;
$L__BB1_13:
	ld.param.u64 	%rd69, [_Z8kernel_1iiifPfS_fS__param_7];
	mad.lo.s32 	%r80, %r47, %r1, %r53;
	cvta.to.global.u64 	%rd66, %rd69;
	mul.wide.u32 	%rd67, %r80, 4;
	add.s64 	%rd68, %rd66, %rd67;
	ld.global.f32 	%f62, [%rd68];
	mul.f32 	%f63, %f14, %f62;
	fma.rn.f32 	%f64, %f13, %f72, %f63;
	st.global.f32 	[%rd68], %f64;
$L__BB1_14:
	ret;

}
	// .globl	_Z8kernel_2iiifPfS_fS_
.visible .entry _Z8kernel_2iiifPfS_fS_(
	.param .u32 _Z8kernel_2iiifPfS_fS__param_0,
	.param .u32 _Z8kernel_2iiifPfS_fS__param_1,
	.param .u32 _Z8kernel_2iiifPfS_fS__param_2,
	.param .f32 _Z8kernel_2iiifPfS_fS__param_3,
	.param .u64 .ptr .align 1 _Z8kernel_2iiifPfS_fS__param_4,
	.param .u64 .ptr .align 1 _Z8kernel_2iiifPfS_fS__param_5,
	.param .f32 _Z8kernel_2iiifPfS_fS__param_6,
	.param .u64 .ptr .align 1 _Z8kernel_2iiifPfS_fS__param_7
)
{
	.reg .pred 	%p<13>;
	.reg .b32 	%r<101>;
	.reg .b32 	%f<73>;
	.reg .b64 	%rd<70>;

	ld.param.u32 	%r46, [_Z8kernel_2iiifPfS_fS__param_0];
	ld.param.u32 	%r47, [_Z8kernel_2iiifPfS_fS__param_1];
	ld.param.u32 	%r45, [_Z8kernel_2iiifPfS_fS__param_2];
	ld.param.f32 	%f13, [_Z8kernel_2iiifPfS_fS__param_3];
	ld.param.u64 	%rd4, [_Z8kernel_2iiifPfS_fS__param_4];
	ld.param.u64 	%rd5, [_Z8kernel_2iiifPfS_fS__param_5];
	ld.param.f32 	%f14, [_Z8kernel_2iiifPfS_fS__param_6];
	cvta.to.global.u64 	%rd1, %rd5;
	cvta.to.global.u64 	%rd2, %rd4;
	mov.u32 	%r48, %ctaid.x;
	mov.u32 	%r49, %ntid.x;
	mov.u32 	%r50, %tid.x;
	shr.u32 	%r51, %r50, 5;
	mad.lo.s32 	%r1, %r48, %r49, %r51;
	mov.u32 	%r52, %ctaid.y;
	mov.u32 	%r53, %ntid.y;
	mul.lo.s32 	%r2, %r52, %r53;
	and.b32  	%r3, %r50, 31;
	add.s32 	%r54, %r2, %r3;
	setp.ge.u32 	%p1, %r1, %r46;
	setp.ge.u32 	%p2, %r54, %r47;
	or.pred  	%p3, %p1, %p2;
	@%p3 bra 	$L__BB2_14;
	setp.lt.s32 	%p4, %r45, 1;
	mov.f32 	%f72, 0f00000000;
	@%p4 bra 	$L__BB2_13;
	mul.lo.s32 	%r5, %r45, %r1;
	and.b32  	%r6, %r45, 7;
	setp.lt.u32 	%p5, %r45, 8;
	mov.f32 	%f72, 0f00000000;
	mov.b32 	%r99, 0;
	@%p5 bra 	$L__BB2_5;
	and.b32  	%r99, %r45, 2147483640;
	neg.s32 	%r97, %r99;
	add.s32 	%r56, %r47, %r2;
	add.s32 	%r96, %r56, %r3;
	shl.b32 	%r10, %r47, 3;
	shl.b32 	%r57, %r47, 1;
	add.s32 	%r58, %r2, %r57;
	add.s32 	%r95, %r58, %r3;
	mad.lo.s32 	%r59, %r47, 3, %r2;
	add.s32 	%r94, %r59, %r3;
	shl.b32 	%r60, %r47, 2;
	add.s32 	%r61, %r2, %r60;
	add.s32 	%r93, %r61, %r3;
	mad.lo.s32 	%r62, %r47, 5, %r2;
	add.s32 	%r92, %r62, %r3;
	mad.lo.s32 	%r63, %r47, 6, %r2;
	add.s32 	%r91, %r63, %r3;
	mad.lo.s32 	%r64, %r47, 7, %r2;
	add.s32 	%r90, %r64, %r3;
	add.s32 	%r88, %r5, 3;
	mov.f32 	%f72, 0f00000000;
	mov.u32 	%r89, %r54;
$L__BB2_4:
	.pragma "nounroll";
	add.s32 	%r65, %r88, -3;
	mul.wide.u32 	%rd6, %r65, 4;
	add.s64 	%rd7, %rd2, %rd6;
	ld.global.f32 	%f19, [%rd7];
	mul.wide.u32 	%rd8, %r89, 4;
	add.s64 	%rd9, %rd1, %rd8;
	ld.global.f32 	%f20, [%rd9];
	fma.rn.f32 	%f21, %f19, %f20, %f72;
	add.s32 	%r66, %r88, -2;
	mul.wide.u32 	%rd10, %r66, 4;
	add.s64 	%rd11, %rd2, %rd10;
	ld.global.f32 	%f22, [%rd11];
	mul.wide.u32 	%rd12, %r96, 4;
	add.s64 	%rd13, %rd1, %rd12;
	ld.global.f32 	%f23, [%rd13];
	fma.rn.f32 	%f24, %f22, %f23, %f21;
	add.s32 	%r67, %r88, -1;
	mul.wide.u32 	%rd14, %r67, 4;
	add.s64 	%rd15, %rd2, %rd14;
	ld.global.f32 	%f25, [%rd15];
	mul.wide.u32 	%rd16, %r95, 4;
	add.s64 	%rd17, %rd1, %rd16;
	ld.global.f32 	%f26, [%rd17];
	fma.rn.f32 	%f27, %f25, %f26, %f24;
	add.s32 	%r68, %r88, 4;
	mul.wide.u32 	%rd18, %r88, 4;
	add.s64 	%rd19, %rd2, %rd18;
	ld.global.f32 	%f28, [%rd19];
	mul.wide.u32 	%rd20, %r94, 4;
	add.s64 	%rd21, %rd1, %rd20;
	ld.global.f32 	%f29, [%rd21];
	fma.rn.f32 	%f30, %f28, %f29, %f27;
	add.s32 	%r69, %r88, 1;
	mul.wide.u32 	%rd22, %r69, 4;
	add.s64 	%rd23, %rd2, %rd22;
	ld.global.f32 	%f31, [%rd23];
	mul.wide.u32 	%rd24, %r93, 4;
	add.s64 	%rd25, %rd1, %rd24;
	ld.global.f32 	%f32, [%rd25];
	fma.rn.f32 	%f33, %f31, %f32, %f30;
	add.s32 	%r70, %r88, 2;
	mul.wide.u32 	%rd26, %r70, 4;
	add.s64 	%rd27, %rd2, %rd26;
	ld.global.f32 	%f34, [%rd27];
	mul.wide.u32 	%rd28, %r92, 4;
	add.s64 	%rd29, %rd1, %rd28;
	ld.global.f32 	%f35, [%rd29];
	fma.rn.f32 	%f36, %f34, %f35, %f33;
	add.s32 	%r71, %r88, 3;
	mul.wide.u32 	%rd30, %r71, 4;
	add.s64 	%rd31, %rd2, %rd30;
	ld.global.f32 	%f37, [%rd31];
	mul.wide.u32 	%rd32, %r91, 4;
	add.s64 	%rd33, %rd1, %rd32;
	ld.global.f32 	%f38, [%rd33];
	fma.rn.f32 	%f39, %f37, %f38, %f36;
	mul.wide.u32 	%rd34, %r68, 4;
	add.s64 	%rd35, %rd2, %rd34;
	ld.global.f32 	%f40, [%rd35];
	mul.wide.u32 	%rd36, %r90, 4;
	add.s64 	%rd37, %rd1, %rd36;
	ld.global.f32 	%f41, [%rd37];
	fma.rn.f32 	%f72, %f40, %f41, %f39;
	add.s32 	%r97, %r97, 8;
	add.s32 	%r96, %r96, %r10;
	add.s32 	%r95, %r95, %r10;
	add.s32 	%r94, %r94, %r10;
	add.s32 	%r93, %r93, %r10;
	add.s32 	%r92, %r92, %r10;
	add.s32 	%r91, %r91, %r10;
	add.s32 	%r90, %r90, %r10;
	add.s32 	%r89, %r89, %r10;
	add.s32 	%r88, %r88, 8;
	setp.ne.s32 	%p6, %r97, 0;
	@%p6 bra 	$L__BB2_4;
$L__BB2_5:
	setp.eq.s32 	%p7, %r6, 0;
	@%p7 bra 	$L__BB2_13;
	and.b32  	%r39, %r45, 3;
	setp.lt.u32 	%p8, %r6, 4;
	@%p8 bra 	$L__BB2_8;
	add.s32 	%r72, %r99, %r5;
	mul.wide.u32 	%rd38, %r72, 4;
	add.s64 	%rd39, %rd2, %rd38;
	ld.global.f32 	%f43, [%rd39];
	mad.lo.s32 	%r73, %r99, %r47, %r54;
	mul.wide.u32 	%rd40, %r73, 4;
	add.s64 	%rd41, %rd1, %rd40;
	ld.global.f32 	%f44, [%rd41];
	fma.rn.f32 	%f45, %f43, %f44, %f72;
	add.s32 	%r74, %r72, 1;
	mul.wide.u32 	%rd42, %r74, 4;
	add.s64 	%rd43, %rd2, %rd42;
	ld.global.f32 	%f46, [%rd43];
	add.s32 	%r75, %r73, %r47;
	mul.wide.u32 	%rd44, %r75, 4;
	add.s64 	%rd45, %rd1, %rd44;
	ld.global.f32 	%f47, [%rd45];
	fma.rn.f32 	%f48, %f46, %f47, %f45;
	add.s32 	%r76, %r72, 2;
	mul.wide.u32 	%rd46, %r76, 4;
	add.s64 	%rd47, %rd2, %rd46;
	ld.global.f32 	%f49, [%rd47];
	add.s32 	%r77, %r75, %r47;
	mul.wide.u32 	%rd48, %r77, 4;
	add.s64 	%rd49, %rd1, %rd48;
	ld.global.f32 	%f50, [%rd49];
	fma.rn.f32 	%f51, %f49, %f50, %f48;
	add.s32 	%r78, %r72, 3;
	mul.wide.u32 	%rd50, %r78, 4;
	add.s64 	%rd51, %rd2, %rd50;
	ld.global.f32 	%f52, [%rd51];
	add.s32 	%r79, %r77, %r47;
	mul.wide.u32 	%rd52, %r79, 4;
	add.s64 	%rd53, %rd1, %rd52;
	ld.global.f32 	%f53, [%rd53];
	fma.rn.f32 	%f72, %f52, %f53, %f51;
	add.s32 	%r99, %r99, 4;
$L__BB2_8:
	setp.eq.s32 	%p9, %r39, 0;
	@%p9 bra 	$L__BB2_13;
	setp.eq.s32 	%p10, %r39, 1;
	@%p10 bra 	$L__BB2_11;
	add.s32 	%r80, %r99, %r5;
	mul.wide.u32 	%rd54, %r80, 4;
	add.s64 	%rd55, %rd2, %rd54;
	ld.global.f32 	%f55, [%rd55];
	mad.lo.s32 	%r81, %r99, %r47, %r54;
	mul.wide.u32 	%rd56, %r81, 4;
	add.s64 	%rd57, %rd1, %rd56;
	ld.global.f32 	%f56, [%rd57];
	fma.rn.f32 	%f57, %f55, %f56, %f72;
	add.s32 	%r82, %r80, 1;
	mul.wide.u32 	%rd58, %r82, 4;
	add.s64 	%rd59, %rd2, %rd58;
	ld.global.f32 	%f58, [%rd59];
	add.s32 	%r83, %r81, %r47;
	mul.wide.u32 	%rd60, %r83, 4;
	add.s64 	%rd61, %rd1, %rd60;
	ld.global.f32 	%f59, [%rd61];
	fma.rn.f32 	%f72, %f58, %f59, %f57;
	add.s32 	%r99, %r99, 2;
$L__BB2_11:
	and.b32  	%r84, %r45, 1;
	setp.eq.b32 	%p11, %r84, 1;
	not.pred 	%p12, %p11;
	@%p12 bra 	$L__BB2_13;
	add.s32 	%r85, %r99, %r5;
	mul.wide.u32 	%rd62, %r85, 4;
	add.s64 	%rd63, %rd2, %rd62;
	ld.global.f32 	%f60, [%rd63];
	mad.lo.s32 	%r86, %r99, %r47, %r54;
	mul.wide.u32 	%rd64, %r86, 4;
	add.s64 	%rd65, %rd1, %rd64;
	ld.global.f32 	%f61, [%rd65];
	fma.rn.f32 	%f72, %f60, %f61, %f72;
$L__BB2_13:
	ld.param.u64 	%rd69, [_Z8kernel_2iiifPfS_fS__param_7];
	mad.lo.s32 	%r87, %r47, %r1, %r54;
	cvta.to.global.u64 	%rd66, %rd69;
	mul.wide.u32 	%rd67, %r87, 4;
	add.s64 	%rd68, %rd66, %rd67;
	ld.global.f32 	%f62, [%rd68];
	mul.f32 	%f63, %f14, %f62;
	fma.rn.f32 	%f64, %f13, %f72, %f63;
	st.global.f32 	[%rd68], %f64;
$L__BB2_14:
	ret;

}
	// .globl	_Z8kernel_3iiifPfS_fS_
.visible .entry _Z8kernel_3iiifPfS_fS_(
	.param .u32 _Z8kernel_3iiifPfS_fS__param_0,
	.param .u32 _Z8kernel_3iiifPfS_fS__param_1,
	.param .u32 _Z8kernel_3iiifPfS_fS__param_2,
	.param .f32 _Z8kernel_3iiifPfS_fS__param_3,
	.param .u64 .ptr .align 1 _Z8kernel_3iiifPfS_fS__param_4,
	.param .u64 .ptr .align 1 _Z8kernel_3iiifPfS_fS__param_5,
	.param .f32 _Z8kernel_3iiifPfS_fS__param_6,
	.param .u64 .ptr .align 1 _Z8kernel_3iiifPfS_fS__param_7
)
{
	.reg .pred 	%p<3>;
	.reg .b32 	%r<33>;
	.reg .b32 	%f<110>;
	.reg .b64 	%rd<27>;
	// demoted variable
	.shared .align 4 .b8 _ZZ8kernel_3iiifPfS_fS_E2As[4096];
	// demoted variable
	.shared .align 4 .b8 _ZZ8kernel_3iiifPfS_fS_E2Bs[4096];
	ld.param.u32 	%r12, [_Z8kernel_3iiifPfS_fS__param_1];
	ld.param.u32 	%r13, [_Z8kernel_3iiifPfS_fS__param_2];
	ld.param.f32 	%f4, [_Z8kernel_3iiifPfS_fS__param_3];
	ld.param.u64 	%rd8, [_Z8kernel_3iiifPfS_fS__param_4];
	ld.param.u64 	%rd9, [_Z8kernel_3iiifPfS_fS__param_5];
	ld.param.f32 	%f5, [_Z8kernel_3iiifPfS_fS__param_6];
	ld.param.u64 	%rd10, [_Z8kernel_3iiifPfS_fS__param_7];
	mov.u32 	%r14, %ctaid.x;
	mov.u32 	%r1, %ctaid.y;
	shl.b32 	%r2, %r14, 5;
	mov.u32 	%r15, %tid.x;
	and.b32  	%r3, %r15, 31;
	mov.u32 	%r4, %tid.y;
	shr.u32 	%r5, %r4, 5;
	setp.lt.s32 	%p1, %r13, 1;
	mov.f32 	%f109, 0f00000000;
	@%p1 bra 	$L__BB3_3;
	mul.lo.s32 	%r17, %r13, %r2;
	mad.lo.s32 	%r18, %r13, %r5, %r3;
	and.b32  	%r19, %r4, 992;
	or.b32  	%r20, %r19, %r3;
	shl.b32 	%r21, %r20, 2;
	mov.u32 	%r22, _ZZ8kernel_3iiifPfS_fS_E2As;
	add.s32 	%r6, %r22, %r21;
	mad.lo.s32 	%r23, %r12, %r5, %r3;
	mov.u32 	%r24, _ZZ8kernel_3iiifPfS_fS_E2Bs;
	add.s32 	%r7, %r24, %r21;
	shl.b32 	%r25, %r12, 5;
	shl.b32 	%r26, %r4, 2;
	and.b32  	%r27, %r26, 3968;
	add.s32 	%r8, %r22, %r27;
	shl.b32 	%r28, %r3, 2;
	add.s32 	%r9, %r24, %r28;
	mul.wide.u32 	%rd11, %r17, 4;
	mul.wide.u32 	%rd12, %r18, 4;
	add.s64 	%rd13, %rd11, %rd12;
	cvta.to.global.u64 	%rd14, %rd8;
	add.s64 	%rd26, %rd14, %rd13;
	mul.wide.u32 	%rd15, %r1, 128;
	mul.wide.u32 	%rd16, %r23, 4;
	add.s64 	%rd17, %rd15, %rd16;
	cvta.to.global.u64 	%rd18, %rd9;
	add.s64 	%rd25, %rd18, %rd17;
	mul.wide.u32 	%rd3, %r25, 4;
	mov.f32 	%f109, 0f00000000;
	mov.b32 	%r32, 0;
$L__BB3_2:
	ld.global.f32 	%f8, [%rd26];
	st.shared.f32 	[%r6], %f8;
	ld.global.f32 	%f9, [%rd25];
	st.shared.f32 	[%r7], %f9;
	bar.sync 	0;
	ld.shared.f32 	%f10, [%r8];
	ld.shared.f32 	%f11, [%r9];
	fma.rn.f32 	%f12, %f10, %f11, %f109;
	ld.shared.f32 	%f13, [%r8+4];
	ld.shared.f32 	%f14, [%r9+128];
	fma.rn.f32 	%f15, %f13, %f14, %f12;
	ld.shared.f32 	%f16, [%r8+8];
	ld.shared.f32 	%f17, [%r9+256];
	fma.rn.f32 	%f18, %f16, %f17, %f15;
	ld.shared.f32 	%f19, [%r8+12];
	ld.shared.f32 	%f20, [%r9+384];
	fma.rn.f32 	%f21, %f19, %f20, %f18;
	ld.shared.f32 	%f22, [%r8+16];
	ld.shared.f32 	%f23, [%r9+512];
	fma.rn.f32 	%f24, %f22, %f23, %f21;
	ld.shared.f32 	%f25, [%r8+20];
	ld.shared.f32 	%f26, [%r9+640];
	fma.rn.f32 	%f27, %f25, %f26, %f24;
	ld.shared.f32 	%f28, [%r8+24];
	ld.shared.f32 	%f29, [%r9+768];
	fma.rn.f32 	%f30, %f28, %f29, %f27;
	ld.shared.f32 	%f31, [%r8+28];
	ld.shared.f32 	%f32, [%r9+896];
	fma.rn.f32 	%f33, %f31, %f32, %f30;
	ld.shared.f32 	%f34, [%r8+32];
	ld.shared.f32 	%f35, [%r9+1024];
	fma.rn.f32 	%f36, %f34, %f35, %f33;
	ld.shared.f32 	%f37, [%r8+36];
	ld.shared.f32 	%f38, [%r9+1152];
	fma.rn.f32 	%f39, %f37, %f38, %f36;
	ld.shared.f32 	%f40, [%r8+40];
	ld.shared.f32 	%f41, [%r9+1280];
	fma.rn.f32 	%f42, %f40, %f41, %f39;
	ld.shared.f32 	%f43, [%r8+44];
	ld.shared.f32 	%f44, [%r9+1408];
	fma.rn.f32 	%f45, %f43, %f44, %f42;
	ld.shared.f32 	%f46, [%r8+48];
	ld.shared.f32 	%f47, [%r9+1536];
	fma.rn.f32 	%f48, %f46, %f47, %f45;
	ld.shared.f32 	%f49, [%r8+52];
	ld.shared.f32 	%f50, [%r9+1664];
	fma.rn.f32 	%f51, %f49, %f50, %f48;
	ld.shared.f32 	%f52, [%r8+56];
	ld.shared.f32 	%f53, [%r9+1792];
	fma.rn.f32 	%f54, %f52, %f53, %f51;
	ld.shared.f32 	%f55, [%r8+60];
	ld.shared.f32 	%f56, [%r9+1920];
	fma.rn.f32 	%f57, %f55, %f56, %f54;
	ld.shared.f32 	%f58, [%r8+64];
	ld.shared.f32 	%f59, [%r9+2048];
	fma.rn.f32 	%f60, %f58, %f59, %f57;
	ld.shared.f32 	%f61, [%r8+68];
	ld.shared.f32 	%f62, [%r9+2176];
	fma.rn.f32 	%f63, %f61, %f62, %f60;
	ld.shared.f32 	%f64, [%r8+72];
	ld.shared.f32 	%f65, [%r9+2304];
	fma.rn.f32 	%f66, %f64, %f65, %f63;
	ld.shared.f32 	%f67, [%r8+76];
	ld.shared.f32 	%f68, [%r9+2432];
	fma.rn.f32 	%f69, %f67, %f68, %f66;
	ld.shared.f32 	%f70, [%r8+80];
	ld.shared.f32 	%f71, [%r9+2560];
	fma.rn.f32 	%f72, %f70, %f71, %f69;
	ld.shared.f32 	%f73, [%r8+84];
	ld.shared.f32 	%f74, [%r9+2688];
	fma.rn.f32 	%f75, %f73, %f74, %f72;
	ld.shared.f32 	%f76, [%r8+88];
	ld.shared.f32 	%f77, [%r9+2816];
	fma.rn.f32 	%f78, %f76, %f77, %f75;
	ld.shared.f32 	%f79, [%r8+92];
	ld.shared.f32 	%f80, [%r9+2944];
	fma.rn.f32 	%f81, %f79, %f80, %f78;
	ld.shared.f32 	%f82, [%r8+96];
	ld.shared.f32 	%f83, [%r9+3072];
	fma.rn.f32 	%f84, %f82, %f83, %f81;
	ld.shared.f32 	%f85, [%r8+100];
	ld.shared.f32 	%f86, [%r9+3200];
	fma.rn.f32 	%f87, %f85, %f86, %f84;
	ld.shared.f32 	%f88, [%r8+104];
	ld.shared.f32 	%f89, [%r9+3328];
	fma.rn.f32 	%f90, %f88, %f89, %f87;
	ld.shared.f32 	%f91, [%r8+108];
	ld.shared.f32 	%f92, [%r9+3456];
	fma.rn.f32 	%f93, %f91, %f92, %f90;
	ld.shared.f32 	%f94, [%r8+112];
	ld.shared.f32 	%f95, [%r9+3584];
	fma.rn.f32 	%f96, %f94, %f95, %f93;
	ld.shared.f32 	%f97, [%r8+116];
	ld.shared.f32 	%f98, [%r9+3712];
	fma.rn.f32 	%f99, %f97, %f98, %f96;
	ld.shared.f32 	%f100, [%r8+120];
	ld.shared.f32 	%f101, [%r9+3840];
	fma.rn.f32 	%f102, %f100, %f101, %f99;
	ld.shared.f32 	%f103, [%r8+124];
	ld.shared.f32 	%f104, [%r9+3968];
	fma.rn.f32 	%f109, %f103, %f104, %f102;
	bar.sync 	0;
	add.s32 	%r32, %r32, 32;
	add.s64 	%rd26, %rd26, 128;
	add.s64 	%rd25, %rd25, %rd3;
	setp.lt.s32 	%p2, %r32, %r13;
	@%p2 bra 	$L__BB3_2;
$L__BB3_3:
	shl.b32 	%r29, %r1, 5;
	mad.lo.s32 	%r30, %r12, %r2, %r29;
	cvt.u64.u32 	%rd19, %r30;
	cvta.to.global.u64 	%rd20, %rd10;
	mad.lo.s32 	%r31, %r12, %r5, %r3;
	cvt.u64.u32 	%rd21, %r31;
	add.s64 	%rd22, %rd19, %rd21;
	shl.b64 	%rd23, %rd22, 2;
	add.s64 	%rd24, %rd20, %rd23;
	ld.global.f32 	%f105, [%rd24];
	mul.f32 	%f106, %f5, %f105;
	fma.rn.f32 	%f107, %f4, %f109, %f106;
	st.global.f32 	[%rd24], %f107;
	ret;

}


// ===== COMPILED SASS (sm_100) =====

	.target	sm_100

	.elftype	@"ET_EXEC"


//--------------------- .note.nv.tkinfo           --------------------------
	.section	.note.nv.tkinfo,"",@"SHT_NOTE"
	.sectionflags	@"SHF_NOTE_NV_TKINFO"
	.tkinfo
        /*0018*/ 	.word	0x00000002
        /*0030*/ 	.string	""
        /*0030*/ 	.string	"ptxas"
        /*0030*/ 	.string	"Cuda compilation tools, release 13.0, V13.0.88"
        /*0030*/ 	.string	"Build cuda_13.0.r13.0/compiler.36424714_0"
        /*0030*/ 	.string	"-arch sm_100 -m 64 "



//--------------------- .note.nv.cuinfo           --------------------------
	.section	.note.nv.cuinfo,"",@"SHT_NOTE"
	.sectionflags	@"SHF_NOTE_NV_CUINFO"
        /*0018*/ 	.short	0x0002
        /*001a*/ 	.short	0x0064
        /*001c*/ 	.short	0x0082
	.zero		2


//--------------------- .nv.info                  --------------------------
	.section	.nv.info,"",@"SHT_CUDA_INFO"
	.align	4


	//----- nvinfo : EIATTR_REGCOUNT
	.align		4
        /*0000*/ 	.byte	0x04, 0x2f
        /*0002*/ 	.short	(.L_1 - .L_0)
	.align		4
.L_0:
        /*0004*/ 	.word	index@(_Z13match_resultsPfS_Piif)
        /*0008*/ 	.word	0x0000000c


	//----- nvinfo : EIATTR_FRAME_SIZE
	.align		4
.L_1:
        /*000c*/ 	.byte	0x04, 0x11
        /*000e*/ 	.short	(.L_3 - .L_2)
	.align		4
.L_2:
        /*0010*/ 	.word	index@($__internal_0_$__cuda_sm20_div_u16)
        /*0014*/ 	.word	0x00000000


	//----- nvinfo : EIATTR_FRAME_SIZE
	.align		4
.L_3:
        /*0018*/ 	.byte	0x04, 0x11
        /*001a*/ 	.short	(.L_5 - .L_4)
	.align		4
.L_4:
        /*001c*/ 	.word	index@(_Z13match_resultsPfS_Piif)
        /*0020*/ 	.word	0x00000000


	//----- nvinfo : EIATTR_REGCOUNT
	.align		4
.L_5:
        /*0024*/ 	.byte	0x04, 0x2f
        /*0026*/ 	.short	(.L_7 - .L_6)
	.align		4
.L_6:
        /*0028*/ 	.word	index@(_Z8kernel_1iiifPfS_fS_)
        /*002c*/ 	.word	0x00000020


	//----- nvinfo : EIATTR_FRAME_SIZE
	.align		4
.L_7:
        /*0030*/ 	.byte	0x04, 0x11
        /*0032*/ 	.short	(.L_9 - .L_8)
	.align		4
.L_8:
        /*0034*/ 	.word	index@(_Z8kernel_1iiifPfS_fS_)
        /*0038*/ 	.word	0x00000000


	//----- nvinfo : EIATTR_REGCOUNT
	.align		4
.L_9:
        /*003c*/ 	.byte	0x04, 0x2f
        /*003e*/ 	.short	(.L_11 - .L_10)
	.align		4
.L_10:
        /*0040*/ 	.word	index@(_Z8kernel_2iiifPfS_fS_)
        /*0044*/ 	.word	0x00000020


	//----- nvinfo : EIATTR_FRAME_SIZE
	.align		4
.L_11:
        /*0048*/ 	.byte	0x04, 0x11
        /*004a*/ 	.short	(.L_13 - .L_12)
	.align		4
.L_12:
        /*004c*/ 	.word	index@(_Z8kernel_2iiifPfS_fS_)
        /*0050*/ 	.word	0x00000000


	//----- nvinfo : EIATTR_REGCOUNT
	.align		4
.L_13:
        /*0054*/ 	.byte	0x04, 0x2f
        /*0056*/ 	.short	(.L_15 - .L_14)
	.align		4
.L_14:
        /*0058*/ 	.word	index@(_Z8kernel_3iiifPfS_fS_)
        /*005c*/ 	.word	0x00000020


	//----- nvinfo : EIATTR_FRAME_SIZE
	.align		4
.L_15:
        /*0060*/ 	.byte	0x04, 0x11
        /*0062*/ 	.short	(.L_17 - .L_16)
	.align		4
.L_16:
        /*0064*/ 	.word	index@(_Z8kernel_3iiifPfS_fS_)
        /*0068*/ 	.word	0x00000000


	//----- nvinfo : EIATTR_MIN_STACK_SIZE
	.align		4
.L_17:
        /*006c*/ 	.byte	0x04, 0x12
        /*006e*/ 	.short	(.L_19 - .L_18)
	.align		4
.L_18:
        /*0070*/ 	.word	index@(_Z8kernel_3iiifPfS_fS_)
        /*0074*/ 	.word	0x00000000


	//----- nvinfo : EIATTR_MIN_STACK_SIZE
	.align		4
.L_19:
        /*0078*/ 	.byte	0x04, 0x12
        /*007a*/ 	.short	(.L_21 - .L_20)
	.align		4
.L_20:
        /*007c*/ 	.word	index@(_Z8kernel_2iiifPfS_fS_)
        /*0080*/ 	.word	0x00000000


	//----- nvinfo : EIATTR_MIN_STACK_SIZE
	.align		4
.L_21:
        /*0084*/ 	.byte	0x04, 0x12
        /*0086*/ 	.short	(.L_23 - .L_22)
	.align		4
.L_22:
        /*0088*/ 	.word	index@(_Z8kernel_1iiifPfS_fS_)
        /*008c*/ 	.word	0x00000000


	//----- nvinfo : EIATTR_MIN_STACK_SIZE
	.align		4
.L_23:
        /*0090*/ 	.byte	0x04, 0x12
        /*0092*/ 	.short	(.L_25 - .L_24)
	.align		4
.L_24:
        /*0094*/ 	.word	index@(_Z13match_resultsPfS_Piif)
        /*0098*/ 	.word	0x00000000
.L_25:


//--------------------- .nv.compat                --------------------------
	.section	.nv.compat,"",@"SHT_CUDA_COMPAT_INFO"
	.align	4
        /*0000*/ 	.byte	0x02, 0x09, 0x00, 0x00, 0x02, 0x02, 0x01, 0x00, 0x02, 0x05, 0x05, 0x00, 0x03, 0x07, 0x01, 0x01
        /*0010*/ 	.byte	0x02, 0x03, 0x00, 0x00, 0x02, 0x06, 0x01, 0x00, 0x04, 0x0b, 0x08, 0x00, 0x01, 0x00, 0x00, 0x00
        /*0020*/ 	.byte	0x00, 0x00, 0x00, 0x00


//--------------------- .nv.info._Z8kernel_3iiifPfS_fS_ --------------------------
	.section	.nv.info._Z8kernel_3iiifPfS_fS_,"",@"SHT_CUDA_INFO"
	.sectionflags	@""
	.align	4


	//----- nvinfo : EIATTR_CUDA_API_VERSION
	.align		4
        /*0000*/ 	.byte	0x04, 0x37
        /*0002*/ 	.short	(.L_27 - .L_26)
.L_26:
        /*0004*/ 	.word	0x00000082


	//----- nvinfo : EIATTR_KPARAM_INFO
	.align		4
.L_27:
        /*0008*/ 	.byte	0x04, 0x17
        /*000a*/ 	.short	(.L_29 - .L_28)
.L_28:
        /*000c*/ 	.word	0x00000000
        /*0010*/ 	.short	0x0007
        /*0012*/ 	.short	0x0028
        /*0014*/ 	.byte	0x00, 0xf5, 0x21, 0x00


	//----- nvinfo : EIATTR_KPARAM_INFO
	.align		4
.L_29:
        /*0018*/ 	.byte	0x04, 0x17
        /*001a*/ 	.short	(.L_31 - .L_30)
.L_30:
        /*001c*/ 	.word	0x00000000
        /*0020*/ 	.short	0x0006
        /*0022*/ 	.short	0x0020
        /*0024*/ 	.byte	0x00, 0xf0, 0x11, 0x00


	//----- nvinfo : EIATTR_KPARAM_INFO
	.align		4
.L_31:
        /*0028*/ 	.byte	0x04, 0x17
        /*002a*/ 	.short	(.L_33 - .L_32)
.L_32:
        /*002c*/ 	.word	0x00000000
        /*0030*/ 	.short	0x0005
        /*0032*/ 	.short	0x0018
        /*0034*/ 	.byte	0x00, 0xf5, 0x21, 0x00


	//----- nvinfo : EIATTR_KPARAM_INFO
	.align		4
.L_33:
        /*0038*/ 	.byte	0x04, 0x17
        /*003a*/ 	.short	(.L_35 - .L_34)
.L_34:
        /*003c*/ 	.word	0x00000000
        /*0040*/ 	.short	0x0004
        /*0042*/ 	.short	0x0010
        /*0044*/ 	.byte	0x00, 0xf5, 0x21, 0x00


	//----- nvinfo : EIATTR_KPARAM_INFO
	.align		4
.L_35:
        /*0048*/ 	.byte	0x04, 0x17
        /*004a*/ 	.short	(.L_37 - .L_36)
.L_36:
        /*004c*/ 	.word	0x00000000
        /*0050*/ 	.short	0x0003
        /*0052*/ 	.short	0x000c
        /*0054*/ 	.byte	0x00, 0xf0, 0x11, 0x00


	//----- nvinfo : EIATTR_KPARAM_INFO
	.align		4
.L_37:
        /*0058*/ 	.byte	0x04, 0x17
        /*005a*/ 	.short	(.L_39 - .L_38)
.L_38:
        /*005c*/ 	.word	0x00000000
        /*0060*/ 	.short	0x0002
        /*0062*/ 	.short	0x0008
        /*0064*/ 	.byte	0x00, 0xf0, 0x11, 0x00


	//----- nvinfo : EIATTR_KPARAM_INFO
	.align		4
.L_39:
        /*0068*/ 	.byte	0x04, 0x17
        /*006a*/ 	.short	(.L_41 - .L_40)
.L_40:
        /*006c*/ 	.word	0x00000000
        /*0070*/ 	.short	0x0001
        /*0072*/ 	.short	0x0004
        /*0074*/ 	.byte	0x00, 0xf0, 0x11, 0x00


	//----- nvinfo : EIATTR_KPARAM_INFO
	.align		4
.L_41:
        /*0078*/ 	.byte	0x04, 0x17
        /*007a*/ 	.short	(.L_43 - .L_42)
.L_42:
        /*007c*/ 	.word	0x00000000
        /*0080*/ 	.short	0x0000
        /*0082*/ 	.short	0x0000
        /*0084*/ 	.byte	0x00, 0xf0, 0x11, 0x00


	//----- nvinfo : EIATTR_SPARSE_MMA_MASK
	.align		4
.L_43:
        /*0088*/ 	.byte	0x03, 0x50
        /*008a*/ 	.short	0x0000


	//----- nvinfo : EIATTR_MAXREG_COUNT
	.align		4
        /*008c*/ 	.byte	0x03, 0x1b
        /*008e*/ 	.short	0x00ff


	//----- nvinfo : EIATTR_NUM_BARRIERS
	.align		4
        /*0090*/ 	.byte	0x02, 0x4c
        /*0092*/ 	.byte	0x01
	.zero		1


	//----- nvinfo : EIATTR_MERCURY_ISA_VERSION
	.align		4
        /*0094*/ 	.byte	0x03, 0x5f
        /*0096*/ 	.short	0x0101


	//----- nvinfo : EIATTR_VRC_CTA_INIT_COUNT
	.align		4
        /*0098*/ 	.byte	0x02, 0x4a
	.zero		1
	.zero		1


	//----- nvinfo : EIATTR_EXIT_INSTR_OFFSETS
	.align		4
        /*009c*/ 	.byte	0x04, 0x1c
        /*009e*/ 	.short	(.L_45 - .L_44)


	//   ....[0]....
.L_44:
        /*00a0*/ 	.word	0x000008d0


	//----- nvinfo : EIATTR_CBANK_PARAM_SIZE
	.align		4
.L_45:
        /*00a4*/ 	.byte	0x03, 0x19
        /*00a6*/ 	.short	0x0030


	//----- nvinfo : EIATTR_PARAM_CBANK
	.align		4
        /*00a8*/ 	.byte	0x04, 0x0a
        /*00aa*/ 	.short	(.L_47 - .L_46)
	.align		4
.L_46:
        /*00ac*/ 	.word	index@(.nv.constant0._Z8kernel_3iiifPfS_fS_)
        /*00b0*/ 	.short	0x0380
        /*00b2*/ 	.short	0x0030


	//----- nvinfo : EIATTR_SW_WAR
	.align		4
.L_47:
        /*00b4*/ 	.byte	0x04, 0x36
        /*00b6*/ 	.short	(.L_49 - .L_48)
.L_48:
        /*00b8*/ 	.word	0x00000008
.L_49:


//--------------------- .nv.info._Z8kernel_2iiifPfS_fS_ --------------------------
	.section	.nv.info._Z8kernel_2iiifPfS_fS_,"",@"SHT_CUDA_INFO"
	.sectionflags	@""
	.align	4


	//----- nvinfo : EIATTR_CUDA_API_VERSION
	.align		4
        /*0000*/ 	.byte	0x04, 0x37
        /*0002*/ 	.short	(.L_51 - .L_50)
.L_50:
        /*0004*/ 	.word	0x00000082


	//----- nvinfo : EIATTR_KPARAM_INFO
	.align		4
.L_51:
        /*0008*/ 	.byte	0x04, 0x17
        /*000a*/ 	.short	(.L_53 - .L_52)
.L_52:
        /*000c*/ 	.word	0x00000000
        /*0010*/ 	.short	0x0007
        /*0012*/ 	.short	0x0028
        /*0014*/ 	.byte	0x00, 0xf5, 0x21, 0x00


	//----- nvinfo : EIATTR_KPARAM_INFO
	.align		4
.L_53:
        /*0018*/ 	.byte	0x04, 0x17
        /*001a*/ 	.short	(.L_55 - .L_54)
.L_54:
        /*001c*/ 	.word	0x00000000
        /*0020*/ 	.short	0x0006
        /*0022*/ 	.short	0x0020
        /*0024*/ 	.byte	0x00, 0xf0, 0x11, 0x00


	//----- nvinfo : EIATTR_KPARAM_INFO
	.align		4
.L_55:
        /*0028*/ 	.byte	0x04, 0x17
        /*002a*/ 	.short	(.L_57 - .L_56)
.L_56:
        /*002c*/ 	.word	0x00000000
        /*0030*/ 	.short	0x0005
        /*0032*/ 	.short	0x0018
        /*0034*/ 	.byte	0x00, 0xf5, 0x21, 0x00


	//----- nvinfo : EIATTR_KPARAM_INFO
	.align		4
.L_57:
        /*0038*/ 	.byte	0x04, 0x17
        /*003a*/ 	.short	(.L_59 - .L_58)
.L_58:
        /*003c*/ 	.word	0x00000000
        /*0040*/ 	.short	0x0004
        /*0042*/ 	.short	0x0010
        /*0044*/ 	.byte	0x00, 0xf5, 0x21, 0x00


	//----- nvinfo : EIATTR_KPARAM_INFO
	.align		4
.L_59:
        /*0048*/ 	.byte	0x04, 0x17
        /*004a*/ 	.short	(.L_61 - .L_60)
.L_60:
        /*004c*/ 	.word	0x00000000
        /*0050*/ 	.short	0x0003
        /*0052*/ 	.short	0x000c
        /*0054*/ 	.byte	0x00, 0xf0, 0x11, 0x00


	//----- nvinfo : EIATTR_KPARAM_INFO
	.align		4
.L_61:
        /*0058*/ 	.byte	0x04, 0x17
        /*005a*/ 	.short	(.L_63 - .L_62)
.L_62:
        /*005c*/ 	.word	0x00000000
        /*0060*/ 	.short	0x0002
        /*0062*/ 	.short	0x0008
        /*0064*/ 	.byte	0x00, 0xf0, 0x11, 0x00


	//----- nvinfo : EIATTR_KPARAM_INFO
	.align		4
.L_63:
        /*0068*/ 	.byte	0x04, 0x17
        /*006a*/ 	.short	(.L_65 - .L_64)
.L_64:
        /*006c*/ 	.word	0x00000000
        /*0070*/ 	.short	0x0001
        /*0072*/ 	.short	0x0004
        /*0074*/ 	.byte	0x00, 0xf0, 0x11, 0x00


	//----- nvinfo : EIATTR_KPARAM_INFO
	.align		4
.L_65:
        /*0078*/ 	.byte	0x04, 0x17
        /*007a*/ 	.short	(.L_67 - .L_66)
.L_66:
        /*007c*/ 	.word	0x00000000
        /*0080*/ 	.short	0x0000
        /*0082*/ 	.short	0x0000
        /*0084*/ 	.byte	0x00, 0xf0, 0x11, 0x00


	//----- nvinfo : EIATTR_SPARSE_MMA_MASK
	.align		4
.L_67:
        /*0088*/ 	.byte	0x03, 0x50
        /*008a*/ 	.short	0x0000


	//----- nvinfo : EIATTR_MAXREG_COUNT
	.align		4
        /*008c*/ 	.byte	0x03, 0x1b
        /*008e*/ 	.short	0x00ff


	//----- nvinfo : EIATTR_MERCURY_ISA_VERSION
	.align		4
        /*0090*/ 	.byte	0x03, 0x5f
        /*0092*/ 	.short	0x0101


	//----- nvinfo : EIATTR_VRC_CTA_INIT_COUNT
	.align		4
        /*0094*/ 	.byte	0x02, 0x4a
	.zero		1
	.zero		1


	//----- nvinfo : EIATTR_EXIT_INSTR_OFFSETS
	.align		4
        /*0098*/ 	.byte	0x04, 0x1c
        /*009a*/ 	.short	(.L_69 - .L_68)


	//   ....[0]....
.L_68:
        /*009c*/ 	.word	0x000000e0


	//   ....[1]....
        /*00a0*/ 	.word	0x00000b40


	//----- nvinfo : EIATTR_CBANK_PARAM_SIZE
	.align		4
.L_69:
        /*00a4*/ 	.byte	0x03, 0x19
        /*00a6*/ 	.short	0x0030


	//----- nvinfo : EIATTR_PARAM_CBANK
	.align		4
        /*00a8*/ 	.byte	0x04, 0x0a
        /*00aa*/ 	.short	(.L_71 - .L_70)
	.align		4
.L_70:
        /*00ac*/ 	.word	index@(.nv.constant0._Z8kernel_2iiifPfS_fS_)
        /*00b0*/ 	.short	0x0380
        /*00b2*/ 	.short	0x0030


	//----- nvinfo : EIATTR_SW_WAR
	.align		4
.L_71:
        /*00b4*/ 	.byte	0x04, 0x36
        /*00b6*/ 	.short	(.L_73 - .L_72)
.L_72:
        /*00b8*/ 	.word	0x00000008
.L_73:


//--------------------- .nv.info._Z8kernel_1iiifPfS_fS_ --------------------------
	.section	.nv.info._Z8kernel_1iiifPfS_fS_,"",@"SHT_CUDA_INFO"
	.sectionflags	@""
	.align	4


	//----- nvinfo : EIATTR_CUDA_API_VERSION
	.align		4
        /*0000*/ 	.byte	0x04, 0x37
        /*0002*/ 	.short	(.L_75 - .L_74)
.L_74:
        /*0004*/ 	.word	0x00000082


	//----- nvinfo : EIATTR_KPARAM_INFO
	.align		4
.L_75:
        /*0008*/ 	.byte	0x04, 0x17
        /*000a*/ 	.short	(.L_77 - .L_76)
.L_76:
        /*000c*/ 	.word	0x00000000
        /*0010*/ 	.short	0x0007
        /*0012*/ 	.short	0x0028
        /*0014*/ 	.byte	0x00, 0xf5, 0x21, 0x00


	//----- nvinfo : EIATTR_KPARAM_INFO
	.align		4
.L_77:
        /*0018*/ 	.byte	0x04, 0x17
        /*001a*/ 	.short	(.L_79 - .L_78)
.L_78:
        /*001c*/ 	.word	0x00000000
        /*0020*/ 	.short	0x0006
        /*0022*/ 	.short	0x0020
        /*0024*/ 	.byte	0x00, 0xf0, 0x11, 0x00


	//----- nvinfo : EIATTR_KPARAM_INFO
	.align		4
.L_79:
        /*0028*/ 	.byte	0x04, 0x17
        /*002a*/ 	.short	(.L_81 - .L_80)
.L_80:
        /*002c*/ 	.word	0x00000000
        /*0030*/ 	.short	0x0005
        /*0032*/ 	.short	0x0018
        /*0034*/ 	.byte	0x00, 0xf5, 0x21, 0x00


	//----- nvinfo : EIATTR_KPARAM_INFO
	.align		4
.L_81:
        /*0038*/ 	.byte	0x04, 0x17
        /*003a*/ 	.short	(.L_83 - .L_82)
.L_82:
        /*003c*/ 	.word	0x00000000
        /*0040*/ 	.short	0x0004
        /*0042*/ 	.short	0x0010
        /*0044*/ 	.byte	0x00, 0xf5, 0x21, 0x00


	//----- nvinfo : EIATTR_KPARAM_INFO
	.align		4
.L_83:
        /*0048*/ 	.byte	0x04, 0x17
        /*004a*/ 	.short	(.L_85 - .L_84)
.L_84:
        /*004c*/ 	.word	0x00000000
        /*0050*/ 	.short	0x0003
        /*0052*/ 	.short	0x000c
        /*0054*/ 	.byte	0x00, 0xf0, 0x11, 0x00


	//----- nvinfo : EIATTR_KPARAM_INFO
	.align		4
.L_85:
        /*0058*/ 	.byte	0x04, 0x17
        /*005a*/ 	.short	(.L_87 - .L_86)
.L_86:
        /*005c*/ 	.word	0x00000000
        /*0060*/ 	.short	0x0002
        /*0062*/ 	.short	0x0008
        /*0064*/ 	.byte	0x00, 0xf0, 0x11, 0x00


	//----- nvinfo : EIATTR_KPARAM_INFO
	.align		4
.L_87:
        /*0068*/ 	.byte	0x04, 0x17
        /*006a*/ 	.short	(.L_89 - .L_88)
.L_88:
        /*006c*/ 	.word	0x00000000
        /*0070*/ 	.short	0x0001
        /*0072*/ 	.short	0x0004
        /*0074*/ 	.byte	0x00, 0xf0, 0x11, 0x00


	//----- nvinfo : EIATTR_KPARAM_INFO
	.align		4
.L_89:
        /*0078*/ 	.byte	0x04, 0x17
        /*007a*/ 	.short	(.L_91 - .L_90)
.L_90:
        /*007c*/ 	.word	0x00000000
        /*0080*/ 	.short	0x0000
        /*0082*/ 	.short	0x0000
        /*0084*/ 	.byte	0x00, 0xf0, 0x11, 0x00


	//----- nvinfo : EIATTR_SPARSE_MMA_MASK
	.align		4
.L_91:
        /*0088*/ 	.byte	0x03, 0x50
        /*008a*/ 	.short	0x0000


	//----- nvinfo : EIATTR_MAXREG_COUNT
	.align		4
        /*008c*/ 	.byte	0x03, 0x1b
        /*008e*/ 	.short	0x00ff


	//----- nvinfo : EIATTR_MERCURY_ISA_VERSION
	.align		4
        /*0090*/ 	.byte	0x03, 0x5f
        /*0092*/ 	.short	0x0101


	//----- nvinfo : EIATTR_VRC_CTA_INIT_COUNT
	.align		4
        /*0094*/ 	.byte	0x02, 0x4a
	.zero		1
	.zero		1


	//----- nvinfo : EIATTR_EXIT_INSTR_OFFSETS
	.align		4
        /*0098*/ 	.byte	0x04, 0x1c
        /*009a*/ 	.short	(.L_93 - .L_92)


	//   ....[0]....
.L_92:
        /*009c*/ 	.word	0x000000d0


	//   ....[1]....
        /*00a0*/ 	.word	0x00000ad0


	//----- nvinfo : EIATTR_CBANK_PARAM_SIZE
	.align		4
.L_93:
        /*00a4*/ 	.byte	0x03, 0x19
        /*00a6*/ 	.short	0x0030


	//----- nvinfo : EIATTR_PARAM_CBANK
	.align		4
        /*00a8*/ 	.byte	0x04, 0x0a
        /*00aa*/ 	.short	(.L_95 - .L_94)
	.align		4
.L_94:
        /*00ac*/ 	.word	index@(.nv.constant0._Z8kernel_1iiifPfS_fS_)
        /*00b0*/ 	.short	0x0380
        /*00b2*/ 	.short	0x0030


	//----- nvinfo : EIATTR_SW_WAR
	.align		4
.L_95:
        /*00b4*/ 	.byte	0x04, 0x36
        /*00b6*/ 	.short	(.L_97 - .L_96)
.L_96:
        /*00b8*/ 	.word	0x00000008
.L_97:


//--------------------- .nv.info._Z13match_resultsPfS_Piif --------------------------
	.section	.nv.info._Z13match_resultsPfS_Piif,"",@"SHT_CUDA_INFO"
	.sectionflags	@""
	.align	4


	//----- nvinfo : EIATTR_CUDA_API_VERSION
	.align		4
        /*0000*/ 	.byte	0x04, 0x37
        /*0002*/ 	.short	(.L_99 - .L_98)
.L_98:
        /*0004*/ 	.word	0x00000082


	//----- nvinfo : EIATTR_KPARAM_INFO
	.align		4
.L_99:
        /*0008*/ 	.byte	0x04, 0x17
        /*000a*/ 	.short	(.L_101 - .L_100)
.L_100:
        /*000c*/ 	.word	0x00000000
        /*0010*/ 	.short	0x0004
        /*0012*/ 	.short	0x001c
        /*0014*/ 	.byte	0x00, 0xf0, 0x11, 0x00


	//----- nvinfo : EIATTR_KPARAM_INFO
	.align		4
.L_101:
        /*0018*/ 	.byte	0x04, 0x17
        /*001a*/ 	.short	(.L_103 - .L_102)
.L_102:
        /*001c*/ 	.word	0x00000000
        /*0020*/ 	.short	0x0003
        /*0022*/ 	.short	0x0018
        /*0024*/ 	.byte	0x00, 0xf0, 0x11, 0x00


	//----- nvinfo : EIATTR_KPARAM_INFO
	.align		4
.L_103:
        /*0028*/ 	.byte	0x04, 0x17
        /*002a*/ 	.short	(.L_105 - .L_104)
.L_104:
        /*002c*/ 	.word	0x00000000
        /*0030*/ 	.short	0x0002
        /*0032*/ 	.short	0x0010
        /*0034*/ 	.byte	0x00, 0xf5, 0x21, 0x00


	//----- nvinfo : EIATTR_KPARAM_INFO
	.align		4
.L_105:
        /*0038*/ 	.byte	0x04, 0x17
        /*003a*/ 	.short	(.L_107 - .L_106)
.L_106:
        /*003c*/ 	.word	0x00000000
        /*0040*/ 	.short	0x0001
        /*0042*/ 	.short	0x0008
        /*0044*/ 	.byte	0x00, 0xf5, 0x21, 0x00


	//----- nvinfo : EIATTR_KPARAM_INFO
	.align		4
.L_107:
        /*0048*/ 	.byte	0x04, 0x17
        /*004a*/ 	.short	(.L_109 - .L_108)
.L_108:
        /*004c*/ 	.word	0x00000000
        /*0050*/ 	.short	0x0000
        /*0052*/ 	.short	0x0000
        /*0054*/ 	.byte	0x00, 0xf5, 0x21, 0x00


	//----- nvinfo : EIATTR_SPARSE_MMA_MASK
	.align		4
.L_109:
        /*0058*/ 	.byte	0x03, 0x50
        /*005a*/ 	.short	0x0000


	//----- nvinfo : EIATTR_MAXREG_COUNT
	.align		4
        /*005c*/ 	.byte	0x03, 0x1b
        /*005e*/ 	.short	0x00ff


	//----- nvinfo : EIATTR_MERCURY_ISA_VERSION
	.align		4
        /*0060*/ 	.byte	0x03, 0x5f
        /*0062*/ 	.short	0x0101


	//----- nvinfo : EIATTR_VRC_CTA_INIT_COUNT
	.align		4
        /*0064*/ 	.byte	0x02, 0x4a
	.zero		1
	.zero		1


	//----- nvinfo : EIATTR_EXIT_INSTR_OFFSETS
	.align		4
        /*0068*/ 	.byte	0x04, 0x1c
        /*006a*/ 	.short	(.L_111 - .L_110)


	//   ....[0]....
.L_110:
        /*006c*/ 	.word	0x00000220


	//----- nvinfo : EIATTR_CRS_STACK_SIZE
	.align		4
.L_111:
        /*0070*/ 	.byte	0x04, 0x1e
        /*0072*/ 	.short	(.L_113 - .L_112)
.L_112:
        /*0074*/ 	.word	0x00000000


	//----- nvinfo : EIATTR_CBANK_PARAM_SIZE
	.align		4
.L_113:
        /*0078*/ 	.byte	0x03, 0x19
        /*007a*/ 	.short	0x0020


	//----- nvinfo : EIATTR_PARAM_CBANK
	.align		4
        /*007c*/ 	.byte	0x04, 0x0a
        /*007e*/ 	.short	(.L_115 - .L_114)
	.align		4
.L_114:
        /*0080*/ 	.word	index@(.nv.constant0._Z13match_resultsPfS_Piif)
        /*0084*/ 	.short	0x0380
        /*0086*/ 	.short	0x0020


	//----- nvinfo : EIATTR_SW_WAR
	.align		4
.L_115:
        /*0088*/ 	.byte	0x04, 0x36
        /*008a*/ 	.short	(.L_117 - .L_116)
.L_116:
        /*008c*/ 	.word	0x00000008
.L_117:


//--------------------- .nv.callgraph             --------------------------
	.section	.nv.callgraph,"",@"SHT_CUDA_CALLGRAPH"
	.align	4
	.sectionentsize	8
	.align		4
        /*0000*/ 	.word	0x00000000
	.align		4
        /*0004*/ 	.word	0xffffffff
	.align		4
        /*0008*/ 	.word	0x00000000
	.align		4
        /*000c*/ 	.word	0xfffffffe
	.align		4
        /*0010*/ 	.word	0x00000000
	.align		4
        /*0014*/ 	.word	0xfffffffd
	.align		4
        /*0018*/ 	.word	0x00000000
	.align		4
        /*001c*/ 	.word	0xfffffffc


//--------------------- .text._Z8kernel_3iiifPfS_fS_ --------------------------
	.section	.text._Z8kernel_3iiifPfS_fS_,"ax",@progbits
	.align	128
        .global         _Z8kernel_3iiifPfS_fS_
        .type           _Z8kernel_3iiifPfS_fS_,@function
        .size           _Z8kernel_3iiifPfS_fS_,(.L_x_15 - _Z8kernel_3iiifPfS_fS_)
        .other          _Z8kernel_3iiifPfS_fS_,@"STO_CUDA_ENTRY STV_DEFAULT"
_Z8kernel_3iiifPfS_fS_:
.text._Z8kernel_3iiifPfS_fS_:
[----:B------:R-:W-:Y:S08]  /*0000*/  LDC R1, c[0x0][0x37c] ;  /* 0x0000df00ff017b82 */ /* 0x000ff00000000800 */
[----:B------:R-:W0:Y:S01]  /*0010*/  LDC R0, c[0x0][0x388] ;  /* 0x0000e200ff007b82 */ /* 0x000e220000000800 */
[----:B------:R-:W1:Y:S01]  /*0020*/  S2R R18, SR_TID.X ;  /* 0x0000000000127919 */ /* 0x000e620000002100 */
[----:B------:R-:W2:Y:S01]  /*0030*/  LDCU.64 UR10, c[0x0][0x358] ;  /* 0x00006b00ff0a77ac */ /* 0x000ea20008000a00 */
[----:B------:R-:W-:Y:S01]  /*0040*/  HFMA2 R11, -RZ, RZ, 0, 0 ;  /* 0x00000000ff0b7431 */ /* 0x000fe200000001ff */
[----:B------:R-:W3:Y:S04]  /*0050*/  S2R R9, SR_TID.Y ;  /* 0x0000000000097919 */ /* 0x000ee80000002200 */
[----:B------:R-:W4:Y:S01]  /*0060*/  S2UR UR5, SR_CTAID.X ;  /* 0x00000000000579c3 */ /* 0x000f220000002500 */
[----:B------:R-:W0:Y:S02]  /*0070*/  S2R R2, SR_CTAID.Y ;  /* 0x0000000000027919 */ /* 0x000e240000002600 */
[----:B0-----:R-:W-:Y:S01]  /*0080*/  ISETP.GE.AND P0, PT, R0, 0x1, PT ;  /* 0x000000010000780c */ /* 0x001fe20003f06270 */
[----:B----4-:R-:W-:Y:S01]  /*0090*/  USHF.L.U32 UR5, UR5, 0x5, URZ ;  /* 0x0000000505057899 */ /* 0x010fe200080006ff */
[----:B-1----:R-:W-:-:S02]  /*00a0*/  LOP3.LUT R18, R18, 0x1f, RZ, 0xc0, !PT ;  /* 0x0000001f12127812 */ /* 0x002fc400078ec0ff */
[----:B---3--:R-:W-:-:S09]  /*00b0*/  SHF.R.U32.HI R19, RZ, 0x5, R9 ;  /* 0x00000005ff137819 */ /* 0x008fd20000011609 */
[----:B--2---:R-:W-:Y:S05]  /*00c0*/  @!P0 BRA `(.L_x_0) ;  /* 0x0000000400c48947 */ /* 0x004fea0003800000 */
[----:B------:R-:W0:Y:S01]  /*00d0*/  LDC R8, c[0x0][0x384] ;  /* 0x0000e100ff087b82 */ /* 0x000e220000000800 */
[----:B------:R-:W1:Y:S01]  /*00e0*/  LDCU.128 UR12, c[0x0][0x390] ;  /* 0x00007200ff0c77ac */ /* 0x000e620008000c00 */
[----:B------:R-:W-:Y:S01]  /*00f0*/  IMAD R4, R19, R0, R18 ;  /* 0x0000000013047224 */ /* 0x000fe200078e0212 */
[----:B------:R-:W-:Y:S01]  /*0100*/  LOP3.LUT R16, R18, 0x3e0, R9, 0xf8, !PT ;  /* 0x000003e012107812 */ /* 0x000fe200078ef809 */
[----:B------:R-:W-:Y:S01]  /*0110*/  IMAD R3, R0, UR5, RZ ;  /* 0x0000000500037c24 */ /* 0x000fe2000f8e02ff */
[----:B------:R-:W-:Y:S01]  /*0120*/  UMOV UR4, 0x400 ;  /* 0x0000040000047882 */ /* 0x000fe20000000000 */
[----:B------:R-:W-:Y:S01]  /*0130*/  IMAD.WIDE.U32 R4, R4, 0x4, RZ ;  /* 0x0000000404047825 */ /* 0x000fe200078e00ff */
[----:B------:R-:W-:Y:S01]  /*0140*/  UIADD3 UR7, UPT, UPT, UR4, 0x1000, URZ ;  /* 0x0000100004077890 */ /* 0x000fe2000fffe0ff */
[----:B------:R-:W2:Y:S01]  /*0150*/  S2UR UR8, SR_CgaCtaId ;  /* 0x00000000000879c3 */ /* 0x000ea20000008800 */
[----:B------:R-:W-:Y:S01]  /*0160*/  MOV R11, RZ ;  /* 0x000000ff000b7202 */ /* 0x000fe20000000f00 */
[----:B------:R-:W-:-:S03]  /*0170*/  IMAD.WIDE.U32 R4, R3, 0x4, R4 ;  /* 0x0000000403047825 */ /* 0x000fc600078e0004 */
[----:B-1----:R-:W-:-:S04]  /*0180*/  IADD3 R4, P0, PT, R4, UR12, RZ ;  /* 0x0000000c04047c10 */ /* 0x002fc8000ff1e0ff */
[----:B------:R-:W-:Y:S01]  /*0190*/  IADD3.X R3, PT, PT, R5, UR13, RZ, P0, !PT ;  /* 0x0000000d05037c10 */ /* 0x000fe200087fe4ff */
[----:B0-----:R-:W-:-:S04]  /*01a0*/  IMAD R6, R19, R8, R18 ;  /* 0x0000000813067224 */ /* 0x001fc800078e0212 */
[----:B------:R-:W-:Y:S01]  /*01b0*/  IMAD.WIDE.U32 R6, R6, 0x4, RZ ;  /* 0x0000000406067825 */ /* 0x000fe200078e00ff */
[----:B--2---:R-:W-:-:S03]  /*01c0*/  ULEA UR6, UR8, UR4, 0x18 ;  /* 0x0000000408067291 */ /* 0x004fc6000f8ec0ff */
[----:B------:R-:W-:Y:S01]  /*01d0*/  IMAD.WIDE.U32 R6, R2, 0x80, R6 ;  /* 0x0000008002067825 */ /* 0x000fe200078e0006 */
[----:B------:R-:W-:Y:S01]  /*01e0*/  ULEA UR7, UR8, UR7, 0x18 ;  /* 0x0000000708077291 */ /* 0x000fe2000f8ec0ff */
[----:B------:R-:W-:Y:S01]  /*01f0*/  UMOV UR4, URZ ;  /* 0x000000ff00047c82 */ /* 0x000fe20008000000 */
[----:B------:R-:W-:Y:S02]  /*0200*/  LEA R17, R16, UR6, 0x2 ;  /* 0x0000000610117c11 */ /* 0x000fe4000f8e10ff */
[----:B------:R-:W-:Y:S02]  /*0210*/  IADD3 R20, P1, PT, R6, UR14, RZ ;  /* 0x0000000e06147c10 */ /* 0x000fe4000ff3e0ff */
[----:B------:R-:W-:Y:S02]  /*0220*/  SHF.L.U32 R6, R9, 0x2, RZ ;  /* 0x0000000209067819 */ /* 0x000fe400000006ff */
[----:B------:R-:W-:Y:S02]  /*0230*/  IADD3.X R21, PT, PT, R7, UR15, RZ, P1, !PT ;  /* 0x0000000f07157c10 */ /* 0x000fe40008ffe4ff */
[----:B------:R-:W-:-:S02]  /*0240*/  LOP3.LUT R6, R6, 0xf80, RZ, 0xc0, !PT ;  /* 0x00000f8006067812 */ /* 0x000fc400078ec0ff */
[----:B------:R-:W-:Y:S02]  /*0250*/  SHF.L.U32 R7, R8, 0x5, RZ ;  /* 0x0000000508077819 */ /* 0x000fe400000006ff */
[----:B------:R-:W-:Y:S02]  /*0260*/  LEA R16, R16, UR7, 0x2 ;  /* 0x0000000710107c11 */ /* 0x000fe4000f8e10ff */
[----:B------:R-:W-:-:S07]  /*0270*/  LEA R5, R18, UR7, 0x2 ;  /* 0x0000000712057c11 */ /* 0x000fce000f8e10ff */
.L_x_1:
[----:B------:R-:W-:Y:S01]  /*0280*/  MOV R8, R4 ;  /* 0x0000000400087202 */ /* 0x000fe20000000f00 */
[----:B------:R-:W2:Y:S01]  /*0290*/  LDG.E R27, desc[UR10][R20.64] ;  /* 0x0000000a141b7981 */ /* 0x000ea2000c1e1900 */
[----:B------:R-:W-:-:S05]  /*02a0*/  MOV R9, R3 ;  /* 0x0000000300097202 */ /* 0x000fca0000000f00 */
[----:B------:R-:W3:Y:S04]  /*02b0*/  LDG.E R22, desc[UR10][R8.64] ;  /* 0x0000000a08167981 */ /* 0x000ee8000c1e1900 */
[----:B---3--:R-:W-:Y:S04]  /*02c0*/  STS [R17], R22 ;  /* 0x0000001611007388 */ /* 0x008fe80000000800 */
[----:B--2---:R-:W-:Y:S01]  /*02d0*/  STS [R16], R27 ;  /* 0x0000001b10007388 */ /* 0x004fe20000000800 */
[----:B------:R-:W-:Y:S06]  /*02e0*/  BAR.SYNC.DEFER_BLOCKING 0x0 ;  /* 0x0000000000007b1d */ /* 0x000fec0000010000 */
[----:B------:R-:W-:Y:S04]  /*02f0*/  LDS R10, [R5] ;  /* 0x00000000050a7984 */ /* 0x000fe80000000800 */
[----:B------:R-:W0:Y:S04]  /*0300*/  LDS.128 R12, [R6+UR6] ;  /* 0x00000006060c7984 */ /* 0x000e280008000c00 */
[----:B------:R-:W1:Y:S04]  /*0310*/  LDS R29, [R5+0x80] ;  /* 0x00008000051d7984 */ /* 0x000e680000000800 */
[----:B------:R-:W2:Y:S04]  /*0320*/  LDS R23, [R5+0x100] ;  /* 0x0001000005177984 */ /* 0x000ea80000000800 */
[----:B------:R-:W3:Y:S04]  /*0330*/  LDS R24, [R5+0x180] ;  /* 0x0001800005187984 */ /* 0x000ee80000000800 */
[----:B------:R-:W-:Y:S04]  /*0340*/  LDS R25, [R5+0x200] ;  /* 0x0002000005197984 */ /* 0x000fe80000000800 */
[----:B------:R-:W-:Y:S04]  /*0350*/  LDS R22, [R5+0x280] ;  /* 0x0002800005167984 */ /* 0x000fe80000000800 */
[----:B------:R-:W-:Y:S01]  /*0360*/  LDS R26, [R5+0xb80] ;  /* 0x000b8000051a7984 */ /* 0x000fe20000000800 */
[----:B0-----:R-:W-:-:S03]  /*0370*/  FFMA R12, R12, R10, R11 ;  /* 0x0000000a0c0c7223 */ /* 0x001fc6000000000b */
[----:B------:R-:W0:Y:S01]  /*0380*/  LDS.128 R8, [R6+UR6+0x10] ;  /* 0x0000100606087984 */ /* 0x000e220008000c00 */
[----:B-1----:R-:W-:-:S04]  /*0390*/  FFMA R12, R29, R13, R12 ;  /* 0x0000000d1d0c7223 */ /* 0x002fc8000000000c */
[----:B--2---:R-:W-:Y:S02]  /*03a0*/  FFMA R13, R23, R14, R12 ;  /* 0x0000000e170d7223 */ /* 0x004fe4000000000c */
[----:B------:R-:W1:Y:S02]  /*03b0*/  LDS R23, [R5+0x300] ;  /* 0x0003000005177984 */ /* 0x000e640000000800 */
[----:B---3--:R-:W-:Y:S02]  /*03c0*/  FFMA R13, R24, R15, R13 ;  /* 0x0000000f180d7223 */ /* 0x008fe4000000000d */
[----:B------:R-:W2:Y:S02]  /*03d0*/  LDS R24, [R5+0x380] ;  /* 0x0003800005187984 */ /* 0x000ea40000000800 */
[----:B0-----:R-:W-:Y:S02]  /*03e0*/  FFMA R27, R8, R25, R13 ;  /* 0x00000019081b7223 */ /* 0x001fe4000000000d */
[----:B------:R-:W-:Y:S04]  /*03f0*/  LDS R25, [R5+0x400] ;  /* 0x0004000005197984 */ /* 0x000fe80000000800 */
[----:B------:R-:W0:Y:S01]  /*0400*/  LDS.128 R12, [R6+UR6+0x20] ;  /* 0x00002006060c7984 */ /* 0x000e220008000c00 */
[----:B------:R-:W-:-:S03]  /*0410*/  FFMA R8, R22, R9, R27 ;  /* 0x0000000916087223 */ /* 0x000fc6000000001b */
[----:B------:R-:W3:Y:S01]  /*0420*/  LDS R22, [R5+0x480] ;  /* 0x0004800005167984 */ /* 0x000ee20000000800 */
[----:B-1----:R-:W-:-:S03]  /*0430*/  FFMA R9, R23, R10, R8 ;  /* 0x0000000a17097223 */ /* 0x002fc60000000008 */
[----:B------:R-:W1:Y:S01]  /*0440*/  LDS R23, [R5+0x500] ;  /* 0x0005000005177984 */ /* 0x000e620000000800 */
[----:B--2---:R-:W-:-:S03]  /*0450*/  FFMA R9, R24, R11, R9 ;  /* 0x0000000b18097223 */ /* 0x004fc60000000009 */
[----:B------:R-:W2:Y:S01]  /*0460*/  LDS R24, [R5+0x580] ;  /* 0x0005800005187984 */ /* 0x000ea20000000800 */
[----:B0-----:R-:W-:-:S03]  /*0470*/  FFMA R27, R12, R25, R9 ;  /* 0x000000190c1b7223 */ /* 0x001fc60000000009 */
[----:B------:R-:W-:Y:S04]  /*0480*/  LDS R25, [R5+0x600] ;  /* 0x0006000005197984 */ /* 0x000fe80000000800 */
[----:B------:R-:W0:Y:S01]  /*0490*/  LDS.128 R8, [R6+UR6+0x30] ;  /* 0x0000300606087984 */ /* 0x000e220008000c00 */
[----:B---3--:R-:W-:-:S03]  /*04a0*/  FFMA R12, R22, R13, R27 ;  /* 0x0000000d160c7223 */ /* 0x008fc6000000001b */
        /* <DEDUP_REMOVED lines=22> */
[----:B------:R-:W-:Y:S01]  /*0610*/  LDS R24, [R5+0xc80] ;  /* 0x000c800005187984 */ /* 0x000fe20000000800 */
[----:B0-----:R-:W-:-:S03]  /*0620*/  FFMA R27, R8, R25, R13 ;  /* 0x00000019081b7223 */ /* 0x001fc6000000000d */
[----:B------:R-:W-:Y:S04]  /*0630*/  LDS R25, [R5+0xc00] ;  /* 0x000c000005197984 */ /* 0x000fe80000000800 */
[----:B------:R-:W0:Y:S01]  /*0640*/  LDS.128 R12, [R6+UR6+0x60] ;  /* 0x00006006060c7984 */ /* 0x000e220008000c00 */
[----:B---3--:R-:W-:-:S04]  /*0650*/  FFMA R22, R22, R9, R27 ;  /* 0x0000000916167223 */ /* 0x008fc8000000001b */
[----:B-1----:R-:W-:Y:S02]  /*0660*/  FFMA R9, R23, R10, R22 ;  /* 0x0000000a17097223 */ /* 0x002fe40000000016 */
[----:B------:R-:W1:Y:S02]  /*0670*/  LDS R23, [R5+0xd00] ;  /* 0x000d000005177984 */ /* 0x000e640000000800 */
[----:B------:R-:W-:Y:S02]  /*0680*/  FFMA R9, R26, R11, R9 ;  /* 0x0000000b1a097223 */ /* 0x000fe40000000009 */
[----:B------:R-:W2:Y:S02]  /*0690*/  LDS R22, [R5+0xd80] ;  /* 0x000d800005167984 */ /* 0x000ea40000000800 */
[----:B0-----:R-:W-:Y:S02]  /*06a0*/  FFMA R27, R12, R25, R9 ;  /* 0x000000190c1b7223 */ /* 0x001fe40000000009 */
[----:B------:R-:W-:Y:S04]  /*06b0*/  LDS R25, [R5+0xe00] ;  /* 0x000e000005197984 */ /* 0x000fe80000000800 */
[----:B------:R-:W0:Y:S01]  /*06c0*/  LDS.128 R8, [R6+UR6+0x70] ;  /* 0x0000700606087984 */ /* 0x000e220008000c00 */
[----:B------:R-:W-:-:S03]  /*06d0*/  FFMA R24, R24, R13, R27 ;  /* 0x0000000d18187223 */ /* 0x000fc6000000001b */
[----:B------:R-:W3:Y:S04]  /*06e0*/  LDS R27, [R5+0xe80] ;  /* 0x000e8000051b7984 */ /* 0x000ee80000000800 */
[----:B------:R-:W4:Y:S04]  /*06f0*/  LDS R13, [R5+0xf00] ;  /* 0x000f0000050d7984 */ /* 0x000f280000000800 */
[----:B------:R-:W5:Y:S01]  /*0700*/  LDS R12, [R5+0xf80] ;  /* 0x000f8000050c7984 */ /* 0x000f620000000800 */
[----:B------:R-:W-:Y:S01]  /*0710*/  UIADD3 UR4, UPT, UPT, UR4, 0x20, URZ ;  /* 0x0000002004047890 */ /* 0x000fe2000fffe0ff */
[----:B-1----:R-:W-:-:S04]  /*0720*/  FFMA R23, R23, R14, R24 ;  /* 0x0000000e17177223 */ /* 0x002fc80000000018 */
[----:B--2---:R-:W-:Y:S01]  /*0730*/  FFMA R15, R22, R15, R23 ;  /* 0x0000000f160f7223 */ /* 0x004fe20000000017 */
[----:B------:R-:W-:Y:S01]  /*0740*/  BAR.SYNC.DEFER_BLOCKING 0x0 ;  /* 0x0000000000007b1d */ /* 0x000fe20000010000 */
[----:B------:R-:W-:Y:S02]  /*0750*/  ISETP.LE.AND P0, PT, R0, UR4, PT ;  /* 0x0000000400007c0c */ /* 0x000fe4000bf03270 */
[----:B------:R-:W-:Y:S01]  /*0760*/  IADD3 R4, P1, PT, R4, 0x80, RZ ;  /* 0x0000008004047810 */ /* 0x000fe20007f3e0ff */
[----:B------:R-:W-:-:S03]  /*0770*/  IMAD.WIDE.U32 R20, R7, 0x4, R20 ;  /* 0x0000000407147825 */ /* 0x000fc600078e0014 */
[----:B------:R-:W-:Y:S01]  /*0780*/  IADD3.X R3, PT, PT, RZ, R3, RZ, P1, !PT ;  /* 0x00000003ff037210 */ /* 0x000fe20000ffe4ff */
[----:B0-----:R-:W-:-:S04]  /*0790*/  FFMA R8, R8, R25, R15 ;  /* 0x0000001908087223 */ /* 0x001fc8000000000f */
[----:B---3--:R-:W-:-:S04]  /*07a0*/  FFMA R8, R27, R9, R8 ;  /* 0x000000091b087223 */ /* 0x008fc80000000008 */
[----:B----4-:R-:W-:-:S04]  /*07b0*/  FFMA R13, R13, R10, R8 ;  /* 0x0000000a0d0d7223 */ /* 0x010fc80000000008 */
[----:B-----5:R-:W-:Y:S01]  /*07c0*/  FFMA R11, R12, R11, R13 ;  /* 0x0000000b0c0b7223 */ /* 0x020fe2000000000d */
[----:B------:R-:W-:Y:S06]  /*07d0*/  @!P0 BRA `(.L_x_1) ;  /* 0xfffffff800a88947 */ /* 0x000fec000383ffff */
.L_x_0:
[----:B------:R-:W0:Y:S01]  /*07e0*/  LDC R3, c[0x0][0x384] ;  /* 0x0000e100ff037b82 */ /* 0x000e220000000800 */
[----:B------:R-:W1:Y:S01]  /*07f0*/  LDCU.64 UR6, c[0x0][0x3a8] ;  /* 0x00007500ff0677ac */ /* 0x000e620008000a00 */
[----:B------:R-:W-:Y:S01]  /*0800*/  SHF.L.U32 R2, R2, 0x5, RZ ;  /* 0x0000000502027819 */ /* 0x000fe200000006ff */
[----:B------:R-:W2:Y:S01]  /*0810*/  LDCU UR4, c[0x0][0x3a0] ;  /* 0x00007400ff0477ac */ /* 0x000ea20008000800 */
[----:B0-----:R-:W-:-:S03]  /*0820*/  IMAD R19, R19, R3, R18 ;  /* 0x0000000313137224 */ /* 0x001fc600078e0212 */
[----:B------:R-:W-:Y:S01]  /*0830*/  IMAD R2, R3, UR5, R2 ;  /* 0x0000000503027c24 */ /* 0x000fe2000f8e0202 */
[----:B------:R-:W0:Y:S04]  /*0840*/  LDCU UR5, c[0x0][0x38c] ;  /* 0x00007180ff0577ac */ /* 0x000e280008000800 */
[----:B------:R-:W-:-:S04]  /*0850*/  IADD3 R0, P0, PT, R19, R2, RZ ;  /* 0x0000000213007210 */ /* 0x000fc80007f1e0ff */
[----:B------:R-:W-:Y:S02]  /*0860*/  IADD3.X R3, PT, PT, RZ, RZ, RZ, P0, !PT ;  /* 0x000000ffff037210 */ /* 0x000fe400007fe4ff */
[----:B-1----:R-:W-:-:S04]  /*0870*/  LEA R2, P0, R0, UR6, 0x2 ;  /* 0x0000000600027c11 */ /* 0x002fc8000f8010ff */
[----:B------:R-:W-:-:S05]  /*0880*/  LEA.HI.X R3, R0, UR7, R3, 0x2, P0 ;  /* 0x0000000700037c11 */ /* 0x000fca00080f1403 */
[----:B------:R-:W2:Y:S02]  /*0890*/  LDG.E R0, desc[UR10][R2.64] ;  /* 0x0000000a02007981 */ /* 0x000ea4000c1e1900 */
[----:B--2---:R-:W-:-:S04]  /*08a0*/  FMUL R0, R0, UR4 ;  /* 0x0000000400007c20 */ /* 0x004fc80008400000 */
[----:B0-----:R-:W-:-:S05]  /*08b0*/  FFMA R11, R11, UR5, R0 ;  /* 0x000000050b0b7c23 */ /* 0x001fca0008000000 */
[----:B------:R-:W-:Y:S01]  /*08c0*/  STG.E desc[UR10][R2.64], R11 ;  /* 0x0000000b02007986 */ /* 0x000fe2000c10190a */
[----:B------:R-:W-:Y:S05]  /*08d0*/  EXIT ;  /* 0x000000000000794d */ /* 0x000fea0003800000 */
.L_x_2:
[----:B------:R-:W-:-:S00]  /*08e0*/  BRA `(.L_x_2) ;  /* 0xfffffffc00fc7947 */ /* 0x000fc0000383ffff */
[----:B------:R-:W-:-:S00]  /*08f0*/  NOP ;  /* 0x0000000000007918 */ /* 0x000fc00000000000 */
        /* <DEDUP_REMOVED lines=8> */
.L_x_15:


//--------------------- .text._Z8kernel_2iiifPfS_fS_ --------------------------
	.section	.text._Z8kernel_2iiifPfS_fS_,"ax",@progbits
	.align	128
        .global         _Z8kernel_2iiifPfS_fS_
        .type           _Z8kernel_2iiifPfS_fS_,@function
        .size           _Z8kernel_2iiifPfS_fS_,(.L_x_16 - _Z8kernel_2iiifPfS_fS_)
        .other          _Z8kernel_2iiifPfS_fS_,@"STO_CUDA_ENTRY STV_DEFAULT"
_Z8kernel_2iiifPfS_fS_:
.text._Z8kernel_2iiifPfS_fS_:
[----:B------:R-:W-:Y:S01]  /*0000*/  LDC R1, c[0x0][0x37c] ;  /* 0x0000df00ff017b82 */ /* 0x000fe20000000800 */
[----:B------:R-:W0:Y:S07]  /*0010*/  S2R R3, SR_TID.X ;  /* 0x0000000000037919 */ /* 0x000e2e0000002100 */
[----:B------:R-:W1:Y:S08]  /*0020*/  LDC R2, c[0x0][0x360] ;  /* 0x0000d800ff027b82 */ /* 0x000e700000000800 */
[----:B------:R-:W2:Y:S08]  /*0030*/  S2UR UR5, SR_CTAID.Y ;  /* 0x00000000000579c3 */ /* 0x000eb00000002600 */
[----:B------:R-:W2:Y:S08]  /*0040*/  LDC R8, c[0x0][0x364] ;  /* 0x0000d900ff087b82 */ /* 0x000eb00000000800 */
[----:B------:R-:W1:Y:S01]  /*0050*/  S2UR UR4, SR_CTAID.X ;  /* 0x00000000000479c3 */ /* 0x000e620000002500 */
[----:B0-----:R-:W-:-:S07]  /*0060*/  LOP3.LUT R11, R3, 0x1f, RZ, 0xc0, !PT ;  /* 0x0000001f030b7812 */ /* 0x001fce00078ec0ff */
[----:B------:R-:W0:Y:S01]  /*0070*/  LDC.64 R4, c[0x0][0x380] ;  /* 0x0000e000ff047b82 */ /* 0x000e220000000a00 */
[----:B------:R-:W-:Y:S01]  /*0080*/  SHF.R.U32.HI R3, RZ, 0x5, R3 ;  /* 0x00000005ff037819 */ /* 0x000fe20000011603 */
[----:B--2---:R-:W-:-:S05]  /*0090*/  IMAD R8, R8, UR5, RZ ;  /* 0x0000000508087c24 */ /* 0x004fca000f8e02ff */
[----:B------:R-:W-:Y:S01]  /*00a0*/  IADD3 R0, PT, PT, R8, R11, RZ ;  /* 0x0000000b08007210 */ /* 0x000fe20007ffe0ff */
[----:B-1----:R-:W-:-:S03]  /*00b0*/  IMAD R3, R2, UR4, R3 ;  /* 0x0000000402037c24 */ /* 0x002fc6000f8e0203 */
[----:B0-----:R-:W-:-:S04]  /*00c0*/  ISETP.GE.U32.AND P0, PT, R0, R5, PT ;  /* 0x000000050000720c */ /* 0x001fc80003f06070 */
[----:B------:R-:W-:-:S13]  /*00d0*/  ISETP.GE.U32.OR P0, PT, R3, R4, P0 ;  /* 0x000000040300720c */ /* 0x000fda0000706470 */
[----:B------:R-:W-:Y:S05]  /*00e0*/  @P0 EXIT ;  /* 0x000000000000094d */ /* 0x000fea0003800000 */
[----:B------:R-:W0:Y:S01]  /*00f0*/  LDC R2, c[0x0][0x388] ;  /* 0x0000e200ff027b82 */ /* 0x000e220000000800 */
[----:B------:R-:W1:Y:S01]  /*0100*/  LDCU.64 UR4, c[0x0][0x358] ;  /* 0x00006b00ff0477ac */ /* 0x000e620008000a00 */
[----:B------:R-:W-:Y:S01]  /*0110*/  HFMA2 R25, -RZ, RZ, 0, 0 ;  /* 0x00000000ff197431 */ /* 0x000fe200000001ff */
[----:B0-----:R-:W-:-:S13]  /*0120*/  ISETP.GE.AND P0, PT, R2, 0x1, PT ;  /* 0x000000010200780c */ /* 0x001fda0003f06270 */
[----:B-1----:R-:W-:Y:S05]  /*0130*/  @!P0 BRA `(.L_x_3) ;  /* 0x00000008005c8947 */ /* 0x002fea0003800000 */
[C---:B------:R-:W-:Y:S02]  /*0140*/  ISETP.GE.U32.AND P1, PT, R2.reuse, 0x8, PT ;  /* 0x000000080200780c */ /* 0x040fe40003f26070 */
[----:B------:R-:W-:Y:S02]  /*0150*/  LOP3.LUT R6, R2, 0x7, RZ, 0xc0, !PT ;  /* 0x0000000702067812 */ /* 0x000fe400078ec0ff */
[----:B------:R-:W-:Y:S02]  /*0160*/  MOV R25, RZ ;  /* 0x000000ff00197202 */ /* 0x000fe40000000f00 */
[----:B------:R-:W-:Y:S02]  /*0170*/  ISETP.NE.AND P0, PT, R6, RZ, PT ;  /* 0x000000ff0600720c */ /* 0x000fe40003f05270 */
[----:B------:R-:W-:-:S05]  /*0180*/  MOV R7, RZ ;  /* 0x000000ff00077202 */ /* 0x000fca0000000f00 */
[----:B------:R-:W-:Y:S06]  /*0190*/  @!P1 BRA `(.L_x_4) ;  /* 0x00000004003c9947 */ /* 0x000fec0003800000 */
[CC--:B------:R-:W-:Y:S01]  /*01a0*/  LEA R10, R5.reuse, R8.reuse, 0x1 ;  /* 0x00000008050a7211 */ /* 0x0c0fe200078e08ff */
[C-C-:B------:R-:W-:Y:S01]  /*01b0*/  IMAD R12, R5.reuse, 0x3, R8.reuse ;  /* 0x00000003050c7824 */ /* 0x140fe200078e0208 */
[C---:B------:R-:W-:Y:S01]  /*01c0*/  LEA R14, R5.reuse, R8, 0x2 ;  /* 0x00000008050e7211 */ /* 0x040fe200078e10ff */
[--C-:B------:R-:W-:Y:S01]  /*01d0*/  IMAD R16, R5, 0x5, R8.reuse ;  /* 0x0000000505107824 */ /* 0x100fe200078e0208 */
[--C-:B------:R-:W-:Y:S01]  /*01e0*/  IADD3 R4, PT, PT, R11, R5, R8.reuse ;  /* 0x000000050b047210 */ /* 0x100fe20007ffe008 */
[C-C-:B------:R-:W-:Y:S01]  /*01f0*/  IMAD R18, R5.reuse, 0x6, R8.reuse ;  /* 0x0000000605127824 */ /* 0x140fe200078e0208 */
[----:B------:R-:W-:Y:S01]  /*0200*/  LOP3.LUT R7, R2, 0x7ffffff8, RZ, 0xc0, !PT ;  /* 0x7ffffff802077812 */ /* 0x000fe200078ec0ff */
[----:B------:R-:W-:Y:S01]  /*0210*/  IMAD R20, R5, 0x7, R8 ;  /* 0x0000000705147824 */ /* 0x000fe200078e0208 */
[----:B------:R-:W-:Y:S01]  /*0220*/  IADD3 R8, PT, PT, R11, R10, RZ ;  /* 0x0000000a0b087210 */ /* 0x000fe20007ffe0ff */
[----:B------:R-:W-:Y:S01]  /*0230*/  IMAD R15, R3, R2, 0x3 ;  /* 0x00000003030f7424 */ /* 0x000fe200078e0202 */
[----:B------:R-:W-:-:S02]  /*0240*/  IADD3 R10, PT, PT, R11, R12, RZ ;  /* 0x0000000c0b0a7210 */ /* 0x000fc40007ffe0ff */
[C---:B------:R-:W-:Y:S02]  /*0250*/  IADD3 R12, PT, PT, R11.reuse, R14, RZ ;  /* 0x0000000e0b0c7210 */ /* 0x040fe40007ffe0ff */
[C---:B------:R-:W-:Y:S02]  /*0260*/  IADD3 R14, PT, PT, R11.reuse, R16, RZ ;  /* 0x000000100b0e7210 */ /* 0x040fe40007ffe0ff */
[C---:B------:R-:W-:Y:S02]  /*0270*/  IADD3 R9, PT, PT, R11.reuse, R18, RZ ;  /* 0x000000120b097210 */ /* 0x040fe40007ffe0ff */
[----:B------:R-:W-:Y:S02]  /*0280*/  IADD3 R11, PT, PT, R11, R20, RZ ;  /* 0x000000140b0b7210 */ /* 0x000fe40007ffe0ff */
[----:B------:R-:W-:Y:S02]  /*0290*/  MOV R25, RZ ;  /* 0x000000ff00197202 */ /* 0x000fe40000000f00 */
[----:B------:R-:W-:-:S02]  /*02a0*/  MOV R13, R0 ;  /* 0x00000000000d7202 */ /* 0x000fc40000000f00 */
[----:B------:R-:W-:-:S07]  /*02b0*/  IADD3 R24, PT, PT, -R7, RZ, RZ ;  /* 0x000000ff07187210 */ /* 0x000fce0007ffe1ff */
.L_x_5:
[----:B------:R-:W0:Y:S01]  /*02c0*/  LDC.64 R20, c[0x0][0x390] ;  /* 0x0000e400ff147b82 */ /* 0x000e220000000a00 */
[----:B------:R-:W-:-:S07]  /*02d0*/  IADD3 R23, PT, PT, R15, -0x3, RZ ;  /* 0xfffffffd0f177810 */ /* 0x000fce0007ffe0ff */
[----:B------:R-:W1:Y:S01]  /*02e0*/  LDC.64 R16, c[0x0][0x398] ;  /* 0x0000e600ff107b82 */ /* 0x000e620000000a00 */
[----:B0-----:R-:W-:-:S06]  /*02f0*/  IMAD.WIDE.U32 R22, R23, 0x4, R20 ;  /* 0x0000000417167825 */ /* 0x001fcc00078e0014 */
[----:B------:R-:W2:Y:S01]  /*0300*/  LDG.E R22, desc[UR4][R22.64] ;  /* 0x0000000416167981 */ /* 0x000ea2000c1e1900 */
[----:B-1----:R-:W-:-:S06]  /*0310*/  IMAD.WIDE.U32 R18, R13, 0x4, R16 ;  /* 0x000000040d127825 */ /* 0x002fcc00078e0010 */
[----:B------:R-:W2:Y:S01]  /*0320*/  LDG.E R18, desc[UR4][R18.64] ;  /* 0x0000000412127981 */ /* 0x000ea2000c1e1900 */
[----:B------:R-:W-:Y:S01]  /*0330*/  IADD3 R27, PT, PT, R15, -0x2, RZ ;  /* 0xfffffffe0f1b7810 */ /* 0x000fe20007ffe0ff */
[----:B------:R-:W-:-:S06]  /*0340*/  IMAD.WIDE.U32 R28, R4, 0x4, R16 ;  /* 0x00000004041c7825 */ /* 0x000fcc00078e0010 */
[----:B------:R-:W3:Y:S01]  /*0350*/  LDG.E R28, desc[UR4][R28.64] ;  /* 0x000000041c1c7981 */ /* 0x000ee2000c1e1900 */
[----:B--2---:R-:W-:Y:S01]  /*0360*/  FFMA R25, R22, R18, R25 ;  /* 0x0000001216197223 */ /* 0x004fe20000000019 */
[----:B------:R-:W-:Y:S01]  /*0370*/  IMAD.WIDE.U32 R22, R27, 0x4, R20 ;  /* 0x000000041b167825 */ /* 0x000fe200078e0014 */
[----:B------:R-:W-:-:S05]  /*0380*/  IADD3 R27, PT, PT, R15, -0x1, RZ ;  /* 0xffffffff0f1b7810 */ /* 0x000fca0007ffe0ff */
[----:B------:R-:W-:Y:S01]  /*0390*/  IMAD.WIDE.U32 R26, R27, 0x4, R20 ;  /* 0x000000041b1a7825 */ /* 0x000fe200078e0014 */
[----:B------:R-:W3:Y:S04]  /*03a0*/  LDG.E R22, desc[UR4][R22.64] ;  /* 0x0000000416167981 */ /* 0x000ee8000c1e1900 */
[----:B------:R0:W2:Y:S02]  /*03b0*/  LDG.E R18, desc[UR4][R26.64] ;  /* 0x000000041a127981 */ /* 0x0000a4000c1e1900 */
[----:B0-----:R-:W-:-:S05]  /*03c0*/  IMAD.WIDE.U32 R26, R8, 0x4, R16 ;  /* 0x00000004081a7825 */ /* 0x001fca00078e0010 */
[----:B------:R-:W2:Y:S01]  /*03d0*/  LDG.E R19, desc[UR4][R26.64] ;  /* 0x000000041a137981 */ /* 0x000ea2000c1e1900 */
[----:B------:R-:W-:Y:S01]  /*03e0*/  IADD3 R23, PT, PT, R15, 0x1, RZ ;  /* 0x000000010f177810 */ /* 0x000fe20007ffe0ff */
[----:B---3--:R-:W-:-:S04]  /*03f0*/  FFMA R25, R22, R28, R25 ;  /* 0x0000001c16197223 */ /* 0x008fc80000000019 */
[----:B--2---:R-:W-:Y:S01]  /*0400*/  FFMA R25, R18, R19, R25 ;  /* 0x0000001312197223 */ /* 0x004fe20000000019 */
[----:B------:R-:W-:-:S05]  /*0410*/  IMAD.WIDE.U32 R18, R15, 0x4, R20 ;  /* 0x000000040f127825 */ /* 0x000fca00078e0014 */
[----:B------:R0:W2:Y:S02]  /*0420*/  LDG.E R28, desc[UR4][R18.64] ;  /* 0x00000004121c7981 */ /* 0x0000a4000c1e1900 */
[----:B0-----:R-:W-:-:S04]  /*0430*/  IMAD.WIDE.U32 R18, R23, 0x4, R20 ;  /* 0x0000000417127825 */ /* 0x001fc800078e0014 */
[--C-:B------:R-:W-:Y:S02]  /*0440*/  IMAD.WIDE.U32 R22, R10, 0x4, R16.reuse ;  /* 0x000000040a167825 */ /* 0x100fe400078e0010 */
[----:B------:R-:W3:Y:S04]  /*0450*/  LDG.E R18, desc[UR4][R18.64] ;  /* 0x0000000412127981 */ /* 0x000ee8000c1e1900 */
[----:B------:R0:W2:Y:S02]  /*0460*/  LDG.E R29, desc[UR4][R22.64] ;  /* 0x00000004161d7981 */ /* 0x0000a4000c1e1900 */
[----:B0-----:R-:W-:-:S05]  /*0470*/  IMAD.WIDE.U32 R22, R12, 0x4, R16 ;  /* 0x000000040c167825 */ /* 0x001fca00078e0010 */
[----:B------:R0:W3:Y:S01]  /*0480*/  LDG.E R26, desc[UR4][R22.64] ;  /* 0x00000004161a7981 */ /* 0x0000e2000c1e1900 */
[C---:B------:R-:W-:Y:S02]  /*0490*/  IADD3 R27, PT, PT, R15.reuse, 0x3, RZ ;  /* 0x000000030f1b7810 */ /* 0x040fe40007ffe0ff */
[C---:B0-----:R-:W-:Y:S01]  /*04a0*/  IADD3 R23, PT, PT, R15.reuse, 0x4, RZ ;  /* 0x000000040f177810 */ /* 0x041fe20007ffe0ff */
[----:B--2---:R-:W-:Y:S01]  /*04b0*/  FFMA R25, R28, R29, R25 ;  /* 0x0000001d1c197223 */ /* 0x004fe20000000019 */
[----:B------:R-:W-:-:S05]  /*04c0*/  IADD3 R29, PT, PT, R15, 0x2, RZ ;  /* 0x000000020f1d7810 */ /* 0x000fca0007ffe0ff */
[----:B------:R-:W-:-:S06]  /*04d0*/  IMAD.WIDE.U32 R28, R29, 0x4, R20 ;  /* 0x000000041d1c7825 */ /* 0x000fcc00078e0014 */
[----:B------:R-:W2:Y:S01]  /*04e0*/  LDG.E R28, desc[UR4][R28.64] ;  /* 0x000000041c1c7981 */ /* 0x000ea2000c1e1900 */
[----:B---3--:R-:W-:Y:S01]  /*04f0*/  FFMA R25, R18, R26, R25 ;  /* 0x0000001a12197223 */ /* 0x008fe20000000019 */
[----:B------:R-:W-:-:S04]  /*0500*/  IMAD.WIDE.U32 R18, R14, 0x4, R16 ;  /* 0x000000040e127825 */ /* 0x000fc800078e0010 */
[--C-:B------:R-:W-:Y:S02]  /*0510*/  IMAD.WIDE.U32 R26, R27, 0x4, R20.reuse ;  /* 0x000000041b1a7825 */ /* 0x100fe400078e0014 */
[----:B------:R-:W2:Y:S02]  /*0520*/  LDG.E R18, desc[UR4][R18.64] ;  /* 0x0000000412127981 */ /* 0x000ea4000c1e1900 */
[----:B------:R-:W-:Y:S02]  /*0530*/  IMAD.WIDE.U32 R20, R23, 0x4, R20 ;  /* 0x0000000417147825 */ /* 0x000fe400078e0014 */
[----:B------:R-:W3:Y:S02]  /*0540*/  LDG.E R26, desc[UR4][R26.64] ;  /* 0x000000041a1a7981 */ /* 0x000ee4000c1e1900 */
[--C-:B------:R-:W-:Y:S02]  /*0550*/  IMAD.WIDE.U32 R22, R9, 0x4, R16.reuse ;  /* 0x0000000409167825 */ /* 0x100fe400078e0010 */
[----:B------:R-:W4:Y:S02]  /*0560*/  LDG.E R20, desc[UR4][R20.64] ;  /* 0x0000000414147981 */ /* 0x000f24000c1e1900 */
[----:B------:R-:W-:-:S02]  /*0570*/  IMAD.WIDE.U32 R16, R11, 0x4, R16 ;  /* 0x000000040b107825 */ /* 0x000fc400078e0010 */
[----:B------:R-:W3:Y:S04]  /*0580*/  LDG.E R23, desc[UR4][R22.64] ;  /* 0x0000000416177981 */ /* 0x000ee8000c1e1900 */
[----:B------:R-:W4:Y:S01]  /*0590*/  LDG.E R16, desc[UR4][R16.64] ;  /* 0x0000000410107981 */ /* 0x000f22000c1e1900 */
[----:B------:R-:W-:-:S04]  /*05a0*/  IADD3 R24, PT, PT, R24, 0x8, RZ ;  /* 0x0000000818187810 */ /* 0x000fc80007ffe0ff */
[----:B------:R-:W-:Y:S02]  /*05b0*/  ISETP.NE.AND P1, PT, R24, RZ, PT ;  /* 0x000000ff1800720c */ /* 0x000fe40003f25270 */
[----:B------:R-:W-:Y:S02]  /*05c0*/  IADD3 R15, PT, PT, R15, 0x8, RZ ;  /* 0x000000080f0f7810 */ /* 0x000fe40007ffe0ff */
[C---:B------:R-:W-:Y:S02]  /*05d0*/  LEA R4, R5.reuse, R4, 0x3 ;  /* 0x0000000405047211 */ /* 0x040fe400078e18ff */
[C---:B------:R-:W-:Y:S02]  /*05e0*/  LEA R8, R5.reuse, R8, 0x3 ;  /* 0x0000000805087211 */ /* 0x040fe400078e18ff */
[C---:B------:R-:W-:Y:S02]  /*05f0*/  LEA R10, R5.reuse, R10, 0x3 ;  /* 0x0000000a050a7211 */ /* 0x040fe400078e18ff */
[----:B------:R-:W-:-:S02]  /*0600*/  LEA R12, R5, R12, 0x3 ;  /* 0x0000000c050c7211 */ /* 0x000fc400078e18ff */
[C---:B------:R-:W-:Y:S02]  /*0610*/  LEA R14, R5.reuse, R14, 0x3 ;  /* 0x0000000e050e7211 */ /* 0x040fe400078e18ff */
[C---:B------:R-:W-:Y:S02]  /*0620*/  LEA R9, R5.reuse, R9, 0x3 ;  /* 0x0000000905097211 */ /* 0x040fe400078e18ff */
[C---:B------:R-:W-:Y:S02]  /*0630*/  LEA R11, R5.reuse, R11, 0x3 ;  /* 0x0000000b050b7211 */ /* 0x040fe400078e18ff */
[----:B------:R-:W-:Y:S01]  /*0640*/  LEA R13, R5, R13, 0x3 ;  /* 0x0000000d050d7211 */ /* 0x000fe200078e18ff */
[----:B--2---:R-:W-:-:S04]  /*0650*/  FFMA R25, R28, R18, R25 ;  /* 0x000000121c197223 */ /* 0x004fc80000000019 */
[----:B---3--:R-:W-:-:S04]  /*0660*/  FFMA R25, R26, R23, R25 ;  /* 0x000000171a197223 */ /* 0x008fc80000000019 */
[----:B----4-:R-:W-:Y:S01]  /*0670*/  FFMA R25, R20, R16, R25 ;  /* 0x0000001014197223 */ /* 0x010fe20000000019 */
[----:B------:R-:W-:Y:S06]  /*0680*/  @P1 BRA `(.L_x_5) ;  /* 0xfffffffc000c1947 */ /* 0x000fec000383ffff */
.L_x_4:
[----:B------:R-:W-:Y:S05]  /*0690*/  @!P0 BRA `(.L_x_3) ;  /* 0x0000000400048947 */ /* 0x000fea0003800000 */
[----:B------:R-:W-:Y:S02]  /*06a0*/  ISETP.GE.U32.AND P0, PT, R6, 0x4, PT ;  /* 0x000000040600780c */ /* 0x000fe40003f06070 */
[----:B------:R-:W-:-:S04]  /*06b0*/  LOP3.LUT R24, R2, 0x3, RZ, 0xc0, !PT ;  /* 0x0000000302187812 */ /* 0x000fc800078ec0ff */
[----:B------:R-:W-:-:S07]  /*06c0*/  ISETP.NE.AND P1, PT, R24, RZ, PT ;  /* 0x000000ff1800720c */ /* 0x000fce0003f25270 */
[----:B------:R-:W-:Y:S06]  /*06d0*/  @!P0 BRA `(.L_x_6) ;  /* 0x00000000007c8947 */ /* 0x000fec0003800000 */
[----:B------:R-:W0:Y:S01]  /*06e0*/  LDC.64 R8, c[0x0][0x398] ;  /* 0x0000e600ff087b82 */ /* 0x000e220000000a00 */
[----:B------:R-:W-:Y:S02]  /*06f0*/  IMAD R13, R3, R2, R7 ;  /* 0x00000002030d7224 */ /* 0x000fe400078e0207 */
[----:B------:R-:W-:-:S03]  /*0700*/  IMAD R6, R7, R5, R0 ;  /* 0x0000000507067224 */ /* 0x000fc600078e0200 */
[C---:B------:R-:W-:Y:S02]  /*0710*/  IADD3 R21, PT, PT, R13.reuse, 0x1, RZ ;  /* 0x000000010d157810 */ /* 0x040fe40007ffe0ff */
[----:B------:R-:W1:Y:S01]  /*0720*/  LDC.64 R10, c[0x0][0x390] ;  /* 0x0000e400ff0a7b82 */ /* 0x000e620000000a00 */
[C---:B------:R-:W-:Y:S02]  /*0730*/  IADD3 R15, PT, PT, R13.reuse, 0x2, RZ ;  /* 0x000000020d0f7810 */ /* 0x040fe40007ffe0ff */
[----:B------:R-:W-:Y:S01]  /*0740*/  IADD3 R27, PT, PT, R13, 0x3, RZ ;  /* 0x000000030d1b7810 */ /* 0x000fe20007ffe0ff */
[C---:B0-----:R-:W-:Y:S01]  /*0750*/  IMAD.WIDE.U32 R18, R6.reuse, 0x4, R8 ;  /* 0x0000000406127825 */ /* 0x041fe200078e0008 */
[----:B------:R-:W-:-:S04]  /*0760*/  IADD3 R6, PT, PT, R6, R5, RZ ;  /* 0x0000000506067210 */ /* 0x000fc80007ffe0ff */
[CC--:B------:R-:W-:Y:S01]  /*0770*/  IADD3 R14, PT, PT, R6.reuse, R5.reuse, RZ ;  /* 0x00000005060e7210 */ /* 0x0c0fe20007ffe0ff */
[--C-:B-1----:R-:W-:Y:S01]  /*0780*/  IMAD.WIDE.U32 R22, R13, 0x4, R10.reuse ;  /* 0x000000040d167825 */ /* 0x102fe200078e000a */
[----:B------:R-:W2:Y:S03]  /*0790*/  LDG.E R18, desc[UR4][R18.64] ;  /* 0x0000000412127981 */ /* 0x000ea6000c1e1900 */
[----:B------:R-:W-:Y:S01]  /*07a0*/  IMAD.WIDE.U32 R20, R21, 0x4, R10 ;  /* 0x0000000415147825 */ /* 0x000fe200078e000a */
[----:B------:R-:W2:Y:S03]  /*07b0*/  LDG.E R4, desc[UR4][R22.64] ;  /* 0x0000000416047981 */ /* 0x000ea6000c1e1900 */
[----:B------:R-:W-:Y:S01]  /*07c0*/  IMAD.WIDE.U32 R16, R6, 0x4, R8 ;  /* 0x0000000406107825 */ /* 0x000fe200078e0008 */
[----:B------:R-:W-:Y:S01]  /*07d0*/  IADD3 R29, PT, PT, R14, R5, RZ ;  /* 0x000000050e1d7210 */ /* 0x000fe20007ffe0ff */
[----:B------:R-:W3:Y:S02]  /*07e0*/  LDG.E R20, desc[UR4][R20.64] ;  /* 0x0000000414147981 */ /* 0x000ee4000c1e1900 */
[----:B------:R-:W-:-:S02]  /*07f0*/  IMAD.WIDE.U32 R12, R15, 0x4, R10 ;  /* 0x000000040f0c7825 */ /* 0x000fc400078e000a */
[----:B------:R-:W3:Y:S02]  /*0800*/  LDG.E R17, desc[UR4][R16.64] ;  /* 0x0000000410117981 */ /* 0x000ee4000c1e1900 */
[----:B------:R-:W-:Y:S02]  /*0810*/  IMAD.WIDE.U32 R14, R14, 0x4, R8 ;  /* 0x000000040e0e7825 */ /* 0x000fe400078e0008 */
[----:B------:R-:W4:Y:S02]  /*0820*/  LDG.E R13, desc[UR4][R12.64] ;  /* 0x000000040c0d7981 */ /* 0x000f24000c1e1900 */
[----:B------:R-:W-:Y:S02]  /*0830*/  IMAD.WIDE.U32 R10, R27, 0x4, R10 ;  /* 0x000000041b0a7825 */ /* 0x000fe400078e000a */
[----:B------:R-:W4:Y:S02]  /*0840*/  LDG.E R14, desc[UR4][R14.64] ;  /* 0x000000040e0e7981 */ /* 0x000f24000c1e1900 */
[----:B------:R-:W-:-:S02]  /*0850*/  IMAD.WIDE.U32 R8, R29, 0x4, R8 ;  /* 0x000000041d087825 */ /* 0x000fc400078e0008 */
[----:B------:R-:W5:Y:S04]  /*0860*/  LDG.E R11, desc[UR4][R10.64] ;  /* 0x000000040a0b7981 */ /* 0x000f68000c1e1900 */
[----:B------:R-:W5:Y:S01]  /*0870*/  LDG.E R8, desc[UR4][R8.64] ;  /* 0x0000000408087981 */ /* 0x000f62000c1e1900 */
[----:B------:R-:W-:Y:S01]  /*0880*/  IADD3 R7, PT, PT, R7, 0x4, RZ ;  /* 0x0000000407077810 */ /* 0x000fe20007ffe0ff */
[----:B--2---:R-:W-:-:S04]  /*0890*/  FFMA R25, R4, R18, R25 ;  /* 0x0000001204197223 */ /* 0x004fc80000000019 */
[----:B---3--:R-:W-:-:S04]  /*08a0*/  FFMA R20, R20, R17, R25 ;  /* 0x0000001114147223 */ /* 0x008fc80000000019 */
[----:B----4-:R-:W-:-:S04]  /*08b0*/  FFMA R20, R13, R14, R20 ;  /* 0x0000000e0d147223 */ /* 0x010fc80000000014 */
[----:B-----5:R-:W-:-:S07]  /*08c0*/  FFMA R25, R11, R8, R20 ;  /* 0x000000080b197223 */ /* 0x020fce0000000014 */
.L_x_6:
[----:B------:R-:W-:Y:S05]  /*08d0*/  @!P1 BRA `(.L_x_3) ;  /* 0x0000000000749947 */ /* 0x000fea0003800000 */
[----:B------:R-:W0:Y:S01]  /*08e0*/  LDC.64 R16, c[0x0][0x390] ;  /* 0x0000e400ff107b82 */ /* 0x000e220000000a00 */
[----:B------:R-:W-:Y:S02]  /*08f0*/  ISETP.NE.AND P0, PT, R24, 0x1, PT ;  /* 0x000000011800780c */ /* 0x000fe40003f05270 */
[----:B------:R-:W-:-:S04]  /*0900*/  LOP3.LUT R4, R2, 0x1, RZ, 0xc0, !PT ;  /* 0x0000000102047812 */ /* 0x000fc800078ec0ff */
[----:B------:R-:W-:Y:S01]  /*0910*/  ISETP.NE.U32.AND P1, PT, R4, 0x1, PT ;  /* 0x000000010400780c */ /* 0x000fe20003f25070 */
[----:B------:R-:W1:Y:S06]  /*0920*/  LDC.64 R8, c[0x0][0x398] ;  /* 0x0000e600ff087b82 */ /* 0x000e6c0000000a00 */
[----:B------:R-:W-:Y:S02]  /*0930*/  @P0 IMAD R15, R3, R2, R7 ;  /* 0x00000002030f0224 */ /* 0x000fe400078e0207 */
[----:B------:R-:W2:Y:S01]  /*0940*/  LDC.64 R10, c[0x0][0x390] ;  /* 0x0000e400ff0a7b82 */ /* 0x000ea20000000a00 */
[C---:B------:R-:W-:Y:S01]  /*0950*/  @P0 IMAD R14, R7.reuse, R5, R0 ;  /* 0x00000005070e0224 */ /* 0x040fe200078e0200 */
[----:B------:R-:W-:-:S02]  /*0960*/  @P0 IADD3 R7, PT, PT, R7, 0x2, RZ ;  /* 0x0000000207070810 */ /* 0x000fc40007ffe0ff */
[C---:B------:R-:W-:Y:S02]  /*0970*/  @P0 IADD3 R21, PT, PT, R15.reuse, 0x1, RZ ;  /* 0x000000010f150810 */ /* 0x040fe40007ffe0ff */
[----:B------:R-:W-:Y:S02]  /*0980*/  @P0 IADD3 R23, PT, PT, R14, R5, RZ ;  /* 0x000000050e170210 */ /* 0x000fe40007ffe0ff */
[----:B------:R-:W3:Y:S01]  /*0990*/  LDC.64 R12, c[0x0][0x398] ;  /* 0x0000e600ff0c7b82 */ /* 0x000ee20000000a00 */
[----:B0-----:R-:W-:-:S04]  /*09a0*/  @P0 IMAD.WIDE.U32 R18, R15, 0x4, R16 ;  /* 0x000000040f120825 */ /* 0x001fc800078e0010 */
[----:B------:R-:W-:Y:S01]  /*09b0*/  @P0 IMAD.WIDE.U32 R16, R21, 0x4, R16 ;  /* 0x0000000415100825 */ /* 0x000fe200078e0010 */
[----:B------:R-:W4:Y:S03]  /*09c0*/  @P0 LDG.E R4, desc[UR4][R18.64] ;  /* 0x0000000412040981 */ /* 0x000f26000c1e1900 */
[----:B-1----:R-:W-:Y:S02]  /*09d0*/  @P0 IMAD.WIDE.U32 R14, R14, 0x4, R8 ;  /* 0x000000040e0e0825 */ /* 0x002fe400078e0008 */
[----:B------:R-:W5:Y:S02]  /*09e0*/  @P0 LDG.E R17, desc[UR4][R16.64] ;  /* 0x0000000410110981 */ /* 0x000f64000c1e1900 */
[----:B------:R-:W-:Y:S02]  /*09f0*/  @!P1 IMAD R21, R3, R2, R7 ;  /* 0x0000000203159224 */ /* 0x000fe400078e0207 */
[----:B------:R-:W-:Y:S01]  /*0a00*/  @P0 IMAD.WIDE.U32 R8, R23, 0x4, R8 ;  /* 0x0000000417080825 */ /* 0x000fe200078e0008 */
[----:B------:R-:W4:Y:S03]  /*0a10*/  @P0 LDG.E R14, desc[UR4][R14.64] ;  /* 0x000000040e0e0981 */ /* 0x000f26000c1e1900 */
[----:B------:R-:W-:-:S02]  /*0a20*/  @!P1 IMAD R7, R7, R5, R0 ;  /* 0x0000000507079224 */ /* 0x000fc400078e0200 */
[----:B--2---:R-:W-:Y:S01]  /*0a30*/  @!P1 IMAD.WIDE.U32 R10, R21, 0x4, R10 ;  /* 0x00000004150a9825 */ /* 0x004fe200078e000a */
[----:B------:R-:W5:Y:S03]  /*0a40*/  @P0 LDG.E R8, desc[UR4][R8.64] ;  /* 0x0000000408080981 */ /* 0x000f66000c1e1900 */
[----:B---3--:R-:W-:Y:S02]  /*0a50*/  @!P1 IMAD.WIDE.U32 R12, R7, 0x4, R12 ;  /* 0x00000004070c9825 */ /* 0x008fe400078e000c */
[----:B------:R-:W2:Y:S04]  /*0a60*/  @!P1 LDG.E R10, desc[UR4][R10.64] ;  /* 0x000000040a0a9981 */ /* 0x000ea8000c1e1900 */
[----:B------:R-:W2:Y:S01]  /*0a70*/  @!P1 LDG.E R12, desc[UR4][R12.64] ;  /* 0x000000040c0c9981 */ /* 0x000ea2000c1e1900 */
[----:B----4-:R-:W-:-:S04]  /*0a80*/  @P0 FFMA R4, R4, R14, R25 ;  /* 0x0000000e04040223 */ /* 0x010fc80000000019 */
[----:B-----5:R-:W-:-:S04]  /*0a90*/  @P0 FFMA R25, R17, R8, R4 ;  /* 0x0000000811190223 */ /* 0x020fc80000000004 */
[----:B--2---:R-:W-:-:S07]  /*0aa0*/  @!P1 FFMA R25, R10, R12, R25 ;  /* 0x0000000c0a199223 */ /* 0x004fce0000000019 */
.L_x_3:
[----:B------:R-:W0:Y:S01]  /*0ab0*/  LDC.64 R6, c[0x0][0x3a8] ;  /* 0x0000ea00ff067b82 */ /* 0x000e220000000a00 */
[----:B------:R-:W-:Y:S01]  /*0ac0*/  IMAD R3, R3, R5, R0 ;  /* 0x0000000503037224 */ /* 0x000fe200078e0200 */
[----:B------:R-:W1:Y:S01]  /*0ad0*/  LDCU UR6, c[0x0][0x3a0] ;  /* 0x00007400ff0677ac */ /* 0x000e620008000800 */
[----:B------:R-:W2:Y:S02]  /*0ae0*/  LDCU UR7, c[0x0][0x38c] ;  /* 0x00007180ff0777ac */ /* 0x000ea40008000800 */
[----:B0-----:R-:W-:-:S05]  /*0af0*/  IMAD.WIDE.U32 R2, R3, 0x4, R6 ;  /* 0x0000000403027825 */ /* 0x001fca00078e0006 */
[----:B------:R-:W1:Y:S02]  /*0b00*/  LDG.E R0, desc[UR4][R2.64] ;  /* 0x0000000402007981 */ /* 0x000e64000c1e1900 */
[----:B-1----:R-:W-:-:S04]  /*0b10*/  FMUL R0, R0, UR6 ;  /* 0x0000000600007c20 */ /* 0x002fc80008400000 */
[----:B--2---:R-:W-:-:S05]  /*0b20*/  FFMA R25, R25, UR7, R0 ;  /* 0x0000000719197c23 */ /* 0x004fca0008000000 */
[----:B------:R-:W-:Y:S01]  /*0b30*/  STG.E desc[UR4][R2.64], R25 ;  /* 0x0000001902007986 */ /* 0x000fe2000c101904 */
[----:B------:R-:W-:Y:S05]  /*0b40*/  EXIT ;  /* 0x000000000000794d */ /* 0x000fea0003800000 */
.L_x_7:
        /* <DEDUP_REMOVED lines=11> */
.L_x_16:


//--------------------- .text._Z8kernel_1iiifPfS_fS_ --------------------------
	.section	.text._Z8kernel_1iiifPfS_fS_,"ax",@progbits
	.align	128
        .global         _Z8kernel_1iiifPfS_fS_
        .type           _Z8kernel_1iiifPfS_fS_,@function
        .size           _Z8kernel_1iiifPfS_fS_,(.L_x_17 - _Z8kernel_1iiifPfS_fS_)
        .other          _Z8kernel_1iiifPfS_fS_,@"STO_CUDA_ENTRY STV_DEFAULT"
_Z8kernel_1iiifPfS_fS_:
.text._Z8kernel_1iiifPfS_fS_:
[----:B------:R-:W-:Y:S01]  /*0000*/  LDC R1, c[0x0][0x37c] ;  /* 0x0000df00ff017b82 */ /* 0x000fe20000000800 */
[----:B------:R-:W0:Y:S07]  /*0010*/  S2R R8, SR_TID.Y ;  /* 0x0000000000087919 */ /* 0x000e2e0000002200 */
[----:B------:R-:W1:Y:S01]  /*0020*/  S2UR UR4, SR_CTAID.Y ;  /* 0x00000000000479c3 */ /* 0x000e620000002600 */
[----:B------:R-:W2:Y:S07]  /*0030*/  S2R R2, SR_TID.X ;  /* 0x0000000000027919 */ /* 0x000eae0000002100 */
[----:B------:R-:W2:Y:S01]  /*0040*/  LDC R3, c[0x0][0x360] ;  /* 0x0000d800ff037b82 */ /* 0x000ea20000000800 */
[----:B------:R-:W1:Y:S07]  /*0050*/  LDCU UR5, c[0x0][0x364] ;  /* 0x00006c80ff0577ac */ /* 0x000e6e0008000800 */
[----:B------:R-:W2:Y:S08]  /*0060*/  S2UR UR6, SR_CTAID.X ;  /* 0x00000000000679c3 */ /* 0x000eb00000002500 */
[----:B------:R-:W3:Y:S01]  /*0070*/  LDC.64 R4, c[0x0][0x380] ;  /* 0x0000e000ff047b82 */ /* 0x000ee20000000a00 */
[----:B-1----:R-:W-:-:S06]  /*0080*/  UIMAD UR4, UR4, UR5, URZ ;  /* 0x00000005040472a4 */ /* 0x002fcc000f8e02ff */
[----:B0-----:R-:W-:Y:S01]  /*0090*/  IADD3 R0, PT, PT, R8, UR4, RZ ;  /* 0x0000000408007c10 */ /* 0x001fe2000fffe0ff */
[----:B--2---:R-:W-:-:S03]  /*00a0*/  IMAD R3, R3, UR6, R2 ;  /* 0x0000000603037c24 */ /* 0x004fc6000f8e0202 */
[----:B---3--:R-:W-:-:S04]  /*00b0*/  ISETP.GE.U32.AND P0, PT, R0, R5, PT ;  /* 0x000000050000720c */ /* 0x008fc80003f06070 */
        /* <DEDUP_REMOVED lines=13> */
[----:B------:R-:W-:Y:S01]  /*0190*/  LOP3.LUT R7, R2, 0x7ffffff8, RZ, 0xc0, !PT ;  /* 0x7ffffff802077812 */ /* 0x000fe200078ec0ff */
[C---:B------:R-:W-:Y:S01]  /*01a0*/  IMAD R10, R5.reuse, 0x3, R0 ;  /* 0x00000003050a7824 */ /* 0x040fe200078e0200 */
[C---:B------:R-:W-:Y:S01]  /*01b0*/  IADD3 R4, PT, PT, R5.reuse, UR4, R8 ;  /* 0x0000000405047c10 */ /* 0x040fe2000fffe008 */
[C-C-:B------:R-:W-:Y:S01]  /*01c0*/  IMAD R14, R5.reuse, 0x5, R0.reuse ;  /* 0x00000005050e7824 */ /* 0x140fe200078e0200 */
[CC--:B------:R-:W-:Y:S01]  /*01d0*/  LEA R8, R5.reuse, R0.reuse, 0x1 ;  /* 0x0000000005087211 */ /* 0x0c0fe200078e08ff */
[C-C-:B------:R-:W-:Y:S01]  /*01e0*/  IMAD R9, R5.reuse, 0x6, R0.reuse ;  /* 0x0000000605097824 */ /* 0x140fe200078e0200 */
[C---:B------:R-:W-:Y:S01]  /*01f0*/  LEA R12, R5.reuse, R0, 0x2 ;  /* 0x00000000050c7211 */ /* 0x040fe200078e10ff */
[----:B------:R-:W-:Y:S01]  /*0200*/  IMAD R11, R5, 0x7, R0 ;  /* 0x00000007050b7824 */ /* 0x000fe200078e0200 */
[----:B------:R-:W-:Y:S01]  /*0210*/  MOV R25, RZ ;  /* 0x000000ff00197202 */ /* 0x000fe20000000f00 */
[----:B------:R-:W-:Y:S01]  /*0220*/  IMAD R15, R3, R2, 0x3 ;  /* 0x00000003030f7424 */ /* 0x000fe200078e0202 */
[----:B------:R-:W-:-:S02]  /*0230*/  MOV R13, R0 ;  /* 0x00000000000d7202 */ /* 0x000fc40000000f00 */
[----:B------:R-:W-:-:S07]  /*0240*/  IADD3 R24, PT, PT, -R7, RZ, RZ ;  /* 0x000000ff07187210 */ /* 0x000fce0007ffe1ff */
.L_x_10:
        /* <DEDUP_REMOVED lines=61> */
.L_x_9:
        /* <DEDUP_REMOVED lines=36> */
.L_x_11:
        /* <DEDUP_REMOVED lines=30> */
.L_x_8:
        /* <DEDUP_REMOVED lines=10> */
.L_x_12:
        /* <DEDUP_REMOVED lines=10> */
.L_x_17:


//--------------------- .text._Z13match_resultsPfS_Piif --------------------------
	.section	.text._Z13match_resultsPfS_Piif,"ax",@progbits
	.align	128
        .global         _Z13match_resultsPfS_Piif
        .type           _Z13match_resultsPfS_Piif,@function
        .size           _Z13match_resultsPfS_Piif,(.L_x_14 - _Z13match_resultsPfS_Piif)
        .other          _Z13match_resultsPfS_Piif,@"STO_CUDA_ENTRY STV_DEFAULT"
_Z13match_resultsPfS_Piif:
.text._Z13match_resultsPfS_Piif:
[----:B------:R-:W-:Y:S01]  /*0000*/  LDC R1, c[0x0][0x37c] ;  /* 0x0000df00ff017b82 */ /* 0x000fe20000000800 */
[----:B------:R-:W0:Y:S01]  /*0010*/  S2R R7, SR_TID.X ;  /* 0x0000000000077919 */ /* 0x000e220000002100 */
[----:B------:R-:W1:Y:S01]  /*0020*/  LDCU UR5, c[0x0][0x360] ;  /* 0x00006c00ff0577ac */ /* 0x000e620008000800 */
[----:B------:R-:W-:Y:S01]  /*0030*/  MOV R6, 0x90 ;  /* 0x0000009000067802 */ /* 0x000fe20000000f00 */
[----:B------:R-:W2:Y:S01]  /*0040*/  S2R R0, SR_CTAID.X ;  /* 0x0000000000007919 */ /* 0x000ea20000002500 */
[----:B------:R-:W3:Y:S01]  /*0050*/  LDCU.64 UR6, c[0x0][0x358] ;  /* 0x00006b00ff0677ac */ /* 0x000ee20008000a00 */
[----:B-1----:R-:W-:Y:S01]  /*0060*/  ULOP3.LUT UR4, UR5, 0xffff, URZ, 0xc0, !UPT ;  /* 0x0000ffff05047892 */ /* 0x002fe2000f8ec0ff */
[----:B0--3--:R-:W-:-:S11]  /*0070*/  LOP3.LUT R2, R7, 0xffff, RZ, 0xc0, !PT ;  /* 0x0000ffff07027812 */ /* 0x009fd600078ec0ff */
[----:B--2---:R-:W-:Y:S05]  /*0080*/  CALL.REL.NOINC `($__internal_0_$__cuda_sm20_div_u16) ;  /* 0x0000000000687944 */ /* 0x004fea0003c00000 */
[----:B------:R-:W0:Y:S01]  /*0090*/  S2R R9, SR_CTAID.Y ;  /* 0x0000000000097919 */ /* 0x000e220000002600 */
[----:B------:R-:W-:Y:S01]  /*00a0*/  UPRMT UR4, UR5, 0x9910, URZ ;  /* 0x0000991005047896 */ /* 0x000fe200080000ff */
[----:B------:R-:W-:Y:S01]  /*00b0*/  PRMT R2, R8, 0x9910, RZ ;  /* 0x0000991008027816 */ /* 0x000fe200000000ff */
[----:B------:R-:W1:Y:S01]  /*00c0*/  LDC.64 R4, c[0x0][0x380] ;  /* 0x0000e000ff047b82 */ /* 0x000e620000000a00 */
[----:B------:R-:W2:Y:S03]  /*00d0*/  LDCU.64 UR8, c[0x0][0x398] ;  /* 0x00007300ff0877ac */ /* 0x000ea60008000a00 */
[----:B------:R-:W-:-:S04]  /*00e0*/  IMAD R2, R2, UR4, RZ ;  /* 0x0000000402027c24 */ /* 0x000fc8000f8e02ff */
[----:B------:R-:W-:Y:S02]  /*00f0*/  IMAD.MOV R6, RZ, RZ, -R2 ;  /* 0x000000ffff067224 */ /* 0x000fe400078e0a02 */
[----:B------:R-:W3:Y:S03]  /*0100*/  LDC.64 R2, c[0x0][0x388] ;  /* 0x0000e200ff027b82 */ /* 0x000ee60000000a00 */
[----:B------:R-:W-:-:S05]  /*0110*/  PRMT R6, R6, 0x7710, RZ ;  /* 0x0000771006067816 */ /* 0x000fca00000000ff */
[----:B------:R-:W-:Y:S01]  /*0120*/  IMAD.IADD R6, R6, 0x1, R7 ;  /* 0x0000000106067824 */ /* 0x000fe200078e0207 */
[----:B------:R-:W-:-:S04]  /*0130*/  LOP3.LUT R7, R8, 0xffff, RZ, 0xc0, !PT ;  /* 0x0000ffff08077812 */ /* 0x000fc800078ec0ff */
[----:B------:R-:W-:Y:S01]  /*0140*/  LOP3.LUT R6, R6, 0xffff, RZ, 0xc0, !PT ;  /* 0x0000ffff06067812 */ /* 0x000fe200078ec0ff */
[----:B------:R-:W-:-:S04]  /*0150*/  IMAD R0, R0, UR5, R7 ;  /* 0x0000000500007c24 */ /* 0x000fc8000f8e0207 */
[----:B0-----:R-:W-:-:S04]  /*0160*/  IMAD R7, R9, UR5, R6 ;  /* 0x0000000509077c24 */ /* 0x001fc8000f8e0206 */
[----:B--2---:R-:W-:Y:S02]  /*0170*/  IMAD R9, R0, UR8, R7 ;  /* 0x0000000800097c24 */ /* 0x004fe4000f8e0207 */
[----:B------:R-:W0:Y:S02]  /*0180*/  LDC.64 R6, c[0x0][0x390] ;  /* 0x0000e400ff067b82 */ /* 0x000e240000000a00 */
[----:B-1----:R-:W-:-:S04]  /*0190*/  IMAD.WIDE.U32 R4, R9, 0x4, R4 ;  /* 0x0000000409047825 */ /* 0x002fc800078e0004 */
[C---:B---3--:R-:W-:Y:S02]  /*01a0*/  IMAD.WIDE.U32 R2, R9.reuse, 0x4, R2 ;  /* 0x0000000409027825 */ /* 0x048fe400078e0002 */
[----:B------:R-:W2:Y:S04]  /*01b0*/  LDG.E R4, desc[UR6][R4.64] ;  /* 0x0000000604047981 */ /* 0x000ea8000c1e1900 */
[----:B------:R-:W2:Y:S01]  /*01c0*/  LDG.E R3, desc[UR6][R2.64] ;  /* 0x0000000602037981 */ /* 0x000ea2000c1e1900 */
[----:B0-----:R-:W-:-:S04]  /*01d0*/  IMAD.WIDE.U32 R6, R9, 0x4, R6 ;  /* 0x0000000409067825 */ /* 0x001fc800078e0006 */
[----:B--2---:R-:W-:-:S05]  /*01e0*/  FADD R0, R4, -R3 ;  /* 0x8000000304007221 */ /* 0x004fca0000000000 */
[----:B------:R-:W-:-:S04]  /*01f0*/  FSETP.GEU.AND P0, PT, |R0|, UR9, PT ;  /* 0x0000000900007c0b */ /* 0x000fc8000bf0e200 */
[----:B------:R-:W-:-:S05]  /*0200*/  SEL R9, RZ, 0x1, P0 ;  /* 0x00000001ff097807 */ /* 0x000fca0000000000 */
[----:B------:R-:W-:Y:S01]  /*0210*/  STG.E desc[UR6][R6.64], R9 ;  /* 0x0000000906007986 */ /* 0x000fe2000c101906 */
[----:B------:R-:W-:Y:S05]  /*0220*/  EXIT ;  /* 0x000000000000794d */ /* 0x000fea0003800000 */
        .weak           $__internal_0_$__cuda_sm20_div_u16
        .type           $__internal_0_$__cuda_sm20_div_u16,@function
        .size           $__internal_0_$__cuda_sm20_div_u16,(.L_x_14 - $__internal_0_$__cuda_sm20_div_u16)
$__internal_0_$__cuda_sm20_div_u16:
[----:B------:R-:W0:Y:S01]  /*0230*/  I2F.U16 R3, UR4 ;  /* 0x0000000400037d06 */ /* 0x000e220008101000 */
[----:B------:R-:W-:Y:S01]  /*0240*/  HFMA2 R4, -RZ, RZ, 15, 0 ;  /* 0x4b800000ff047431 */ /* 0x000fe200000001ff */
[----:B------:R-:W-:Y:S02]  /*0250*/  I2FP.F32.U32.RZ R2, R2 ;  /* 0x0000000200027245 */ /* 0x000fe4000020d000 */
[C---:B0-----:R-:W-:Y:S02]  /*0260*/  FSETP.GEU.AND P1, PT, |R3|.reuse, 1.175494350822287508e-38, PT ;  /* 0x008000000300780b */ /* 0x041fe40003f2e200 */
[----:B------:R-:W-:Y:S02]  /*0270*/  FSETP.GT.AND P0, PT, |R3|, 8.50705917302346158658e+37, PT ;  /* 0x7e8000000300780b */ /* 0x000fe40003f04200 */
[----:B------:R-:W-:-:S04]  /*0280*/  FSEL R4, R4, 1, !P1 ;  /* 0x3f80000004047808 */ /* 0x000fc80004800000 */
[----:B------:R-:W-:Y:S02]  /*0290*/  FSEL R4, R4, 0.25, !P0 ;  /* 0x3e80000004047808 */ /* 0x000fe40004000000 */
[----:B------:R-:W-:-:S03]  /*02a0*/  ISETP.NE.U32.AND P0, PT, RZ, UR4, PT ;  /* 0x00000004ff007c0c */ /* 0x000fc6000bf05070 */
[----:B------:R-:W-:-:S06]  /*02b0*/  FMUL R5, R3, R4 ;  /* 0x0000000403057220 */ /* 0x000fcc0000400000 */
[----:B------:R-:W0:Y:S02]  /*02c0*/  MUFU.RCP R5, R5 ;  /* 0x0000000500057308 */ /* 0x000e240000001000 */
[----:B0-----:R-:W-:-:S04]  /*02d0*/  FMUL R4, R4, R5 ;  /* 0x0000000504047220 */ /* 0x001fc80000400000 */
[----:B------:R-:W-:-:S04]  /*02e0*/  VIADD R3, R4, 0x2 ;  /* 0x0000000204037836 */ /* 0x000fc80000000000 */
[----:B------:R-:W-:Y:S01]  /*02f0*/  FMUL.RZ R4, R2, R3 ;  /* 0x0000000302047220 */ /* 0x000fe2000040c000 */
[----:B------:R-:W-:Y:S02]  /*0300*/  HFMA2 R3, -RZ, RZ, 0, 0 ;  /* 0x00000000ff037431 */ /* 0x000fe400000001ff */
[----:B------:R-:W-:-:S03]  /*0310*/  IMAD.MOV.U32 R2, RZ, RZ, R6 ;  /* 0x000000ffff027224 */ /* 0x000fc600078e0006 */
[----:B------:R-:W0:Y:S02]  /*0320*/  F2I.U32.TRUNC.NTZ R4, R4 ;  /* 0x0000000400047305 */ /* 0x000e24000020f000 */
[----:B0-----:R-:W-:Y:S02]  /*0330*/  LOP3.LUT R8, R4, 0xffff, RZ, 0xc0, !PT ;  /* 0x0000ffff04087812 */ /* 0x001fe400078ec0ff */
[----:B------:R-:W-:Y:S01]  /*0340*/  @!P0 MOV R8, 0xffffffff ;  /* 0xffffffff00088802 */ /* 0x000fe20000000f00 */
[----:B------:R-:W-:Y:S06]  /*0350*/  RET.REL.NODEC R2 `(_Z13match_resultsPfS_Piif) ;  /* 0xfffffffc02287950 */ /* 0x000fec0003c3ffff */
.L_x_13:
        /* <DEDUP_REMOVED lines=10> */
.L_x_14:


//--------------------- .nv.shared._Z8kernel_3iiifPfS_fS_ --------------------------
	.section	.nv.shared._Z8kernel_3iiifPfS_fS_,"aw",@nobits
	.sectionflags	@""
	.align	4
.nv.shared._Z8kernel_3iiifPfS_fS_:
	.zero		9216


//--------------------- .nv.shared.reserved.0     --------------------------
	.section	.nv.shared.reserved.0,"aw",@nobits
	.weak		__nv_reservedSMEM_offset_0_alias
	.size		__nv_reservedSMEM_offset_0_alias, 0, 64
	.other		__nv_reservedSMEM_offset_0_alias,@"STO_CUDA_RESERVED_SHARED STV_DEFAULT"
__nv_reservedSMEM_offset_0_alias:
	.zero		0
	.zero		64


//--------------------- .nv.constant0._Z8kernel_3iiifPfS_fS_ --------------------------
	.section	.nv.constant0._Z8kernel_3iiifPfS_fS_,"a",@progbits
	.sectionflags	@""
	.align	4
.nv.constant0._Z8kernel_3iiifPfS_fS_:
	.zero		944


//--------------------- .nv.constant0._Z8kernel_2iiifPfS_fS_ --------------------------
	.section	.nv.constant0._Z8kernel_2iiifPfS_fS_,"a",@progbits
	.sectionflags	@""
	.align	4
.nv.constant0._Z8kernel_2iiifPfS_fS_:
	.zero		944


//--------------------- .nv.constant0._Z8kernel_1iiifPfS_fS_ --------------------------
	.section	.nv.constant0._Z8kernel_1iiifPfS_fS_,"a",@progbits
	.sectionflags	@""
	.align	4
.nv.constant0._Z8kernel_1iiifPfS_fS_:
	.zero		944


//--------------------- .nv.constant0._Z13match_resultsPfS_Piif --------------------------
	.section	.nv.constant0._Z13match_resultsPfS_Piif,"a",@progbits
	.sectionflags	@""
	.align	4
.nv.constant0._Z13match_resultsPfS_Piif:
	.zero		928


//--------------------- SYMBOLS --------------------------

	.type		.nv.reservedSmem.offset0,@object
	.size		.nv.reservedSmem.offset0,0x4
	.type		.nv.reservedSmem.cap,@object
	.size		.nv.reservedSmem.cap,0x4
